	.target	sm_100a

	.elftype	@"ET_EXEC"


//--------------------- .note.nv.tkinfo           --------------------------
	.section	.note.nv.tkinfo,"",@"SHT_NOTE"
	.sectionflags	@"SHF_NOTE_NV_TKINFO"
	.tkinfo
        /*0018*/ 	.word	0x00000002
        /*0030*/ 	.string	""
        /*0030*/ 	.string	"ptxas"
        /*0030*/ 	.string	"Cuda compilation tools, release 13.0, V13.0.88"
        /*0030*/ 	.string	"Build cuda_13.0.r13.0/compiler.36424714_0"
        /*0030*/ 	.string	"-arch sm_100a -m 64 "



//--------------------- .note.nv.cuinfo           --------------------------
	.section	.note.nv.cuinfo,"",@"SHT_NOTE"
	.sectionflags	@"SHF_NOTE_NV_CUINFO"
        /*0018*/ 	.short	0x0002
        /*001a*/ 	.short	0x0064
        /*001c*/ 	.short	0x0082
	.zero		2


//--------------------- .nv.info                  --------------------------
	.section	.nv.info,"",@"SHT_CUDA_INFO"
	.align	4


	//----- nvinfo : EIATTR_REGCOUNT
	.align		4
        /*0000*/ 	.byte	0x04, 0x2f
        /*0002*/ 	.short	(.L_19 - .L_18)
	.align		4
.L_18:
        /*0004*/ 	.word	index@(_ZN7cutlass13device_kernelINS_4conv6kernel13ConvUniversalINS1_16ConvProblemShapeILNS1_8OperatorE1ELi3EEENS1_10collective14CollectiveConvINS1_47MainloopSm100TmaUmmaWarpSpecializedImplicitGemmILS5_1ELi8ELi3ELi1ELi2EN4cute5tupleIJNSA_1CILi2EEENSC_ILi1EEESE_EEEEENSB_IJNSC_ILi64EEENSC_ILi128EEENSB_IJSH_EEEEEENS_6half_tESL_NSA_8TiledMMAINSA_8MMA_AtomIJNSA_20SM100_MMA_F16BF16_SSISL_SL_fLi64ELi128ELNSA_4UMMA5MajorE0ELSQ_1ELNSP_7ScaleInE0ELSR_0EEEEEENSA_6LayoutINSB_IJSE_SE_SE_EEENSB_IJNSC_ILi0EEESW_SW_EEEEENSB_IJNSA_10UnderscoreESZ_SZ_EEEEENS7_6detail27Sm100ImplicitGemmTileTraitsINSA_20SM90_TMA_LOAD_IM2COLENSA_14ComposedLayoutINSA_7SwizzleILi3ELi4ELi3EEENSA_18smem_ptr_flag_bitsILi16EEENSU_INSB_IJNSC_ILi8EEESH_EEENSB_IJSH_SE_EEEEEEEvEENS13_INSA_23SM90_TMA_LOAD_MULTICASTENS15_IS17_S19_NSU_INSB_IJSH_S1A_EEENSB_IJSE_SH_EEEEEEEvEEEENS_8epilogue10collective18CollectiveEpilogueINS1N_23Sm100TmaWarpSpecializedILi4ELi2ELi16ELb1ELb0EEEJSK_NSB_IJNSU_ISH_SE_EENSU_INSC_ILi32EEESE_EEEEESL_NSB_IJNSB_IJllllEEESE_SW_EEESL_S1X_NS1N_6fusion15FusionCallbacksIS1R_NS1Y_17LinearCombinationISL_fSL_fLNS_15FloatRoundStyleE2EEESK_S1V_JEEENSA_5SM1004TMEM4LOAD26SM100_TMEM_LOAD_16dp256b4xES14_NS15_INS16_ILi2ELi4ELi3EEES19_NSU_INSB_IJS1A_S1T_EEENSB_IJS1T_SE_EEEEEEENSA_17SM75_U32x4_LDSM_NENSA_21SM90_TMA_STORE_IM2COLES2C_NSA_17SM90_U32x4_STSM_NENSA_39AutoVectorizingCopyWithAssumedAlignmentILi128EEEEEEvvEEEEvNT_6ParamsE)
        /*0008*/ 	.word	0x0000004e


	//----- nvinfo : EIATTR_FRAME_SIZE
	.align		4
.L_19:
        /*000c*/ 	.byte	0x04, 0x11
        /*000e*/ 	.short	(.L_21 - .L_20)
	.align		4
.L_20:
        /*0010*/ 	.word	index@($__internal_2_$__cuda_sm10x_tcgen05_guardrail_trap_unallocated_columns_being_dealloced)
        /*0014*/ 	.word	0x00000008


	//----- nvinfo : EIATTR_FRAME_SIZE
	.align		4
.L_21:
        /*0018*/ 	.byte	0x04, 0x11
        /*001a*/ 	.short	(.L_23 - .L_22)
	.align		4
.L_22:
        /*001c*/ 	.word	index@($__internal_1_$__cuda_sm10x_tcgen05_guardrail_trap_phase_invalid_during_alloc)
        /*0020*/ 	.word	0x00000008


	//----- nvinfo : EIATTR_FRAME_SIZE
	.align		4
.L_23:
        /*0024*/ 	.byte	0x04, 0x11
        /*0026*/ 	.short	(.L_25 - .L_24)
	.align		4
.L_24:
        /*0028*/ 	.word	index@($__internal_0_$__cuda_sm10x_tcgen05_guardrail_trap_col_being_dealloced_not_returned_by_alloc)
        /*002c*/ 	.word	0x00000008


	//----- nvinfo : EIATTR_FRAME_SIZE
	.align		4
.L_25:
        /*0030*/ 	.byte	0x04, 0x11
        /*0032*/ 	.short	(.L_27 - .L_26)
	.align		4
.L_26:
        /*0034*/ 	.word	index@(_ZN7cutlass13device_kernelINS_4conv6kernel13ConvUniversalINS1_16ConvProblemShapeILNS1_8OperatorE1ELi3EEENS1_10collective14CollectiveConvINS1_47MainloopSm100TmaUmmaWarpSpecializedImplicitGemmILS5_1ELi8ELi3ELi1ELi2EN4cute5tupleIJNSA_1CILi2EEENSC_ILi1EEESE_EEEEENSB_IJNSC_ILi64EEENSC_ILi128EEENSB_IJSH_EEEEEENS_6half_tESL_NSA_8TiledMMAINSA_8MMA_AtomIJNSA_20SM100_MMA_F16BF16_SSISL_SL_fLi64ELi128ELNSA_4UMMA5MajorE0ELSQ_1ELNSP_7ScaleInE0ELSR_0EEEEEENSA_6LayoutINSB_IJSE_SE_SE_EEENSB_IJNSC_ILi0EEESW_SW_EEEEENSB_IJNSA_10UnderscoreESZ_SZ_EEEEENS7_6detail27Sm100ImplicitGemmTileTraitsINSA_20SM90_TMA_LOAD_IM2COLENSA_14ComposedLayoutINSA_7SwizzleILi3ELi4ELi3EEENSA_18smem_ptr_flag_bitsILi16EEENSU_INSB_IJNSC_ILi8EEESH_EEENSB_IJSH_SE_EEEEEEEvEENS13_INSA_23SM90_TMA_LOAD_MULTICASTENS15_IS17_S19_NSU_INSB_IJSH_S1A_EEENSB_IJSE_SH_EEEEEEEvEEEENS_8epilogue10collective18CollectiveEpilogueINS1N_23Sm100TmaWarpSpecializedILi4ELi2ELi16ELb1ELb0EEEJSK_NSB_IJNSU_ISH_SE_EENSU_INSC_ILi32EEESE_EEEEESL_NSB_IJNSB_IJllllEEESE_SW_EEESL_S1X_NS1N_6fusion15FusionCallbacksIS1R_NS1Y_17LinearCombinationISL_fSL_fLNS_15FloatRoundStyleE2EEESK_S1V_JEEENSA_5SM1004TMEM4LOAD26SM100_TMEM_LOAD_16dp256b4xES14_NS15_INS16_ILi2ELi4ELi3EEES19_NSU_INSB_IJS1A_S1T_EEENSB_IJS1T_SE_EEEEEEENSA_17SM75_U32x4_LDSM_NENSA_21SM90_TMA_STORE_IM2COLES2C_NSA_17SM90_U32x4_STSM_NENSA_39AutoVectorizingCopyWithAssumedAlignmentILi128EEEEEEvvEEEEvNT_6ParamsE)
        /*0038*/ 	.word	0x00000008


	//----- nvinfo : EIATTR_MIN_STACK_SIZE
	.align		4
.L_27:
        /*003c*/ 	.byte	0x04, 0x12
        /*003e*/ 	.short	(.L_29 - .L_28)
	.align		4
.L_28:
        /*0040*/ 	.word	index@(_ZN7cutlass13device_kernelINS_4conv6kernel13ConvUniversalINS1_16ConvProblemShapeILNS1_8OperatorE1ELi3EEENS1_10collective14CollectiveConvINS1_47MainloopSm100TmaUmmaWarpSpecializedImplicitGemmILS5_1ELi8ELi3ELi1ELi2EN4cute5tupleIJNSA_1CILi2EEENSC_ILi1EEESE_EEEEENSB_IJNSC_ILi64EEENSC_ILi128EEENSB_IJSH_EEEEEENS_6half_tESL_NSA_8TiledMMAINSA_8MMA_AtomIJNSA_20SM100_MMA_F16BF16_SSISL_SL_fLi64ELi128ELNSA_4UMMA5MajorE0ELSQ_1ELNSP_7ScaleInE0ELSR_0EEEEEENSA_6LayoutINSB_IJSE_SE_SE_EEENSB_IJNSC_ILi0EEESW_SW_EEEEENSB_IJNSA_10UnderscoreESZ_SZ_EEEEENS7_6detail27Sm100ImplicitGemmTileTraitsINSA_20SM90_TMA_LOAD_IM2COLENSA_14ComposedLayoutINSA_7SwizzleILi3ELi4ELi3EEENSA_18smem_ptr_flag_bitsILi16EEENSU_INSB_IJNSC_ILi8EEESH_EEENSB_IJSH_SE_EEEEEEEvEENS13_INSA_23SM90_TMA_LOAD_MULTICASTENS15_IS17_S19_NSU_INSB_IJSH_S1A_EEENSB_IJSE_SH_EEEEEEEvEEEENS_8epilogue10collective18CollectiveEpilogueINS1N_23Sm100TmaWarpSpecializedILi4ELi2ELi16ELb1ELb0EEEJSK_NSB_IJNSU_ISH_SE_EENSU_INSC_ILi32EEESE_EEEEESL_NSB_IJNSB_IJllllEEESE_SW_EEESL_S1X_NS1N_6fusion15FusionCallbacksIS1R_NS1Y_17LinearCombinationISL_fSL_fLNS_15FloatRoundStyleE2EEESK_S1V_JEEENSA_5SM1004TMEM4LOAD26SM100_TMEM_LOAD_16dp256b4xES14_NS15_INS16_ILi2ELi4ELi3EEES19_NSU_INSB_IJS1A_S1T_EEENSB_IJS1T_SE_EEEEEEENSA_17SM75_U32x4_LDSM_NENSA_21SM90_TMA_STORE_IM2COLES2C_NSA_17SM90_U32x4_STSM_NENSA_39AutoVectorizingCopyWithAssumedAlignmentILi128EEEEEEvvEEEEvNT_6ParamsE)
        /*0044*/ 	.word	0x00000008
.L_29:


//--------------------- .nv.compat                --------------------------
	.section	.nv.compat,"",@"SHT_CUDA_COMPAT_INFO"
	.align	4
        /*0000*/ 	.byte	0x02, 0x09, 0x01, 0x00, 0x02, 0x02, 0x02, 0x00, 0x02, 0x05, 0x05, 0x00, 0x03, 0x07, 0x01, 0x01
        /*0010*/ 	.byte	0x02, 0x03, 0x01, 0x00, 0x02, 0x06, 0x01, 0x00, 0x04, 0x0b, 0x08, 0x00, 0x09, 0x00, 0x00, 0x00
        /*0020*/ 	.byte	0x00, 0x00, 0x00, 0x00


//--------------------- .nv.info._ZN7cutlass13device_kernelINS_4conv6kernel13ConvUniversalINS1_16ConvProblemShapeILNS1_8OperatorE1ELi3EEENS1_10collective14CollectiveConvINS1_47MainloopSm100TmaUmmaWarpSpecializedImplicitGemmILS5_1ELi8ELi3ELi1ELi2EN4cute5tupleIJNSA_1CILi2EEENSC_ILi1EEESE_EEEEENSB_IJNSC_ILi64EEENSC_ILi128EEENSB_IJSH_EEEEEENS_6half_tESL_NSA_8TiledMMAINSA_8MMA_AtomIJNSA_20SM100_MMA_F16BF16_SSISL_SL_fLi64ELi128ELNSA_4UMMA5MajorE0ELSQ_1ELNSP_7ScaleInE0ELSR_0EEEEEENSA_6LayoutINSB_IJSE_SE_SE_EEENSB_IJNSC_ILi0EEESW_SW_EEEEENSB_IJNSA_10UnderscoreESZ_SZ_EEEEENS7_6detail27Sm100ImplicitGemmTileTraitsINSA_20SM90_TMA_LOAD_IM2COLENSA_14ComposedLayoutINSA_7SwizzleILi3ELi4ELi3EEENSA_18smem_ptr_flag_bitsILi16EEENSU_INSB_IJNSC_ILi8EEESH_EEENSB_IJSH_SE_EEEEEEEvEENS13_INSA_23SM90_TMA_LOAD_MULTICASTENS15_IS17_S19_NSU_INSB_IJSH_S1A_EEENSB_IJSE_SH_EEEEEEEvEEEENS_8epilogue10collective18CollectiveEpilogueINS1N_23Sm100TmaWarpSpecializedILi4ELi2ELi16ELb1ELb0EEEJSK_NSB_IJNSU_ISH_SE_EENSU_INSC_ILi32EEESE_EEEEESL_NSB_IJNSB_IJllllEEESE_SW_EEESL_S1X_NS1N_6fusion15FusionCallbacksIS1R_NS1Y_17LinearCombinationISL_fSL_fLNS_15FloatRoundStyleE2EEESK_S1V_JEEENSA_5SM1004TMEM4LOAD26SM100_TMEM_LOAD_16dp256b4xES14_NS15_INS16_ILi2ELi4ELi3EEES19_NSU_INSB_IJS1A_S1T_EEENSB_IJS1T_SE_EEEEEEENSA_17SM75_U32x4_LDSM_NENSA_21SM90_TMA_STORE_IM2COLES2C_NSA_17SM90_U32x4_STSM_NENSA_39AutoVectorizingCopyWithAssumedAlignmentILi128EEEEEEvvEEEEvNT_6ParamsE --------------------------
	.section	.nv.info._ZN7cutlass13device_kernelINS_4conv6kernel13ConvUniversalINS1_16ConvProblemShapeILNS1_8OperatorE1ELi3EEENS1_10collective14CollectiveConvINS1_47MainloopSm100TmaUmmaWarpSpecializedImplicitGemmILS5_1ELi8ELi3ELi1ELi2EN4cute5tupleIJNSA_1CILi2EEENSC_ILi1EEESE_EEEEENSB_IJNSC_ILi64EEENSC_ILi128EEENSB_IJSH_EEEEEENS_6half_tESL_NSA_8TiledMMAINSA_8MMA_AtomIJNSA_20SM100_MMA_F16BF16_SSISL_SL_fLi64ELi128ELNSA_4UMMA5MajorE0ELSQ_1ELNSP_7ScaleInE0ELSR_0EEEEEENSA_6LayoutINSB_IJSE_SE_SE_EEENSB_IJNSC_ILi0EEESW_SW_EEEEENSB_IJNSA_10UnderscoreESZ_SZ_EEEEENS7_6detail27Sm100ImplicitGemmTileTraitsINSA_20SM90_TMA_LOAD_IM2COLENSA_14ComposedLayoutINSA_7SwizzleILi3ELi4ELi3EEENSA_18smem_ptr_flag_bitsILi16EEENSU_INSB_IJNSC_ILi8EEESH_EEENSB_IJSH_SE_EEEEEEEvEENS13_INSA_23SM90_TMA_LOAD_MULTICASTENS15_IS17_S19_NSU_INSB_IJSH_S1A_EEENSB_IJSE_SH_EEEEEEEvEEEENS_8epilogue10collective18CollectiveEpilogueINS1N_23Sm100TmaWarpSpecializedILi4ELi2ELi16ELb1ELb0EEEJSK_NSB_IJNSU_ISH_SE_EENSU_INSC_ILi32EEESE_EEEEESL_NSB_IJNSB_IJllllEEESE_SW_EEESL_S1X_NS1N_6fusion15FusionCallbacksIS1R_NS1Y_17LinearCombinationISL_fSL_fLNS_15FloatRoundStyleE2EEESK_S1V_JEEENSA_5SM1004TMEM4LOAD26SM100_TMEM_LOAD_16dp256b4xES14_NS15_INS16_ILi2ELi4ELi3EEES19_NSU_INSB_IJS1A_S1T_EEENSB_IJS1T_SE_EEEEEEENSA_17SM75_U32x4_LDSM_NENSA_21SM90_TMA_STORE_IM2COLES2C_NSA_17SM90_U32x4_STSM_NENSA_39AutoVectorizingCopyWithAssumedAlignmentILi128EEEEEEvvEEEEvNT_6ParamsE,"",@"SHT_CUDA_INFO"
	.sectionflags	@""
	.align	4


	//----- nvinfo : EIATTR_CUDA_API_VERSION
	.align		4
        /*0000*/ 	.byte	0x04, 0x37
        /*0002*/ 	.short	(.L_31 - .L_30)
.L_30:
        /*0004*/ 	.word	0x00000082


	//----- nvinfo : EIATTR_KPARAM_INFO
	.align		4
.L_31:
        /*0008*/ 	.byte	0x04, 0x17
        /*000a*/ 	.short	(.L_33 - .L_32)
.L_32:
        /*000c*/ 	.word	0x00000000
        /*0010*/ 	.short	0x0000
        /*0012*/ 	.short	0x0000
        /*0014*/ 	.byte	0x00, 0xf0, 0x01, 0x24


	//----- nvinfo : EIATTR_AT_ENTRY_FRAGMENTS
	.align		4
.L_33:
        /*0018*/ 	.byte	0x04, 0x4f
        /*001a*/ 	.short	(.L_35 - .L_34)


	//   ....[0]....
.L_34:
        /*001c*/ 	.word	0x00000006


	//----- nvinfo : EIATTR_RESERVED_SMEM_USED
	.align		4
.L_35:
        /*0020*/ 	.byte	0x01, 0x41
	.zero		2


	//----- nvinfo : EIATTR_SPARSE_MMA_MASK
	.align		4
        /*0024*/ 	.byte	0x03, 0x50
        /*0026*/ 	.short	0x0000


	//----- nvinfo : EIATTR_TCGEN05_1CTA_USED
	.align		4
        /*0028*/ 	.byte	0x01, 0x51
	.zero		2


	//----- nvinfo : EIATTR_MAXREG_COUNT
	.align		4
        /*002c*/ 	.byte	0x03, 0x1b
        /*002e*/ 	.short	0x00ff


	//----- nvinfo : EIATTR_NUM_BARRIERS
	.align		4
        /*0030*/ 	.byte	0x02, 0x4c
        /*0032*/ 	.byte	0x07
	.zero		1


	//----- nvinfo : EIATTR_EXTERNS
	.align		4
        /*0034*/ 	.byte	0x04, 0x0f
        /*0036*/ 	.short	(.L_37 - .L_36)


	//   ....[0]....
	.align		4
.L_36:
        /*0038*/ 	.word	index@(__assertfail)


	//----- nvinfo : EIATTR_MERCURY_ISA_VERSION
	.align		4
.L_37:
        /*003c*/ 	.byte	0x03, 0x5f
        /*003e*/ 	.short	0x0101


	//----- nvinfo : EIATTR_INT_WARP_WIDE_INSTR_OFFSETS
	.align		4
        /*0040*/ 	.byte	0x04, 0x31
        /*0042*/ 	.short	(.L_39 - .L_38)


	//   ....[0]....
.L_38:
        /*0044*/ 	.word	0x000041f0


	//   ....[1]....
        /*0048*/ 	.word	0x00004210


	//   ....[2]....
        /*004c*/ 	.word	0x00004240


	//   ....[3]....
        /*0050*/ 	.word	0x00004fe0


	//   ....[4]....
        /*0054*/ 	.word	0x00005050


	//   ....[5]....
        /*0058*/ 	.word	0x00005160


	//   ....[6]....
        /*005c*/ 	.word	0x000051e0


	//   ....[7]....
        /*0060*/ 	.word	0x000052e0


	//   ....[8]....
        /*0064*/ 	.word	0x00005380


	//   ....[9]....
        /*0068*/ 	.word	0x00005470


	//   ....[10]....
        /*006c*/ 	.word	0x00005570


	//----- nvinfo : EIATTR_COOP_GROUP_MASK_REGIDS
	.align		4
.L_39:
        /*0070*/ 	.byte	0x04, 0x29
        /*0072*/ 	.short	(.L_41 - .L_40)


	//   ....[0]....
.L_40:
        /*0074*/ 	.word	0xffffffff


	//   ....[1]....
        /*0078*/ 	.word	0xffffffff


	//   ....[2]....
        /*007c*/ 	.word	0xffffffff


	//   ....[3]....
        /*0080*/ 	.word	0xffffffff


	//   ....[4]....
        /*0084*/ 	.word	0xffffffff


	//   ....[5]....
        /*0088*/ 	.word	0xffffffff


	//   ....[6]....
        /*008c*/ 	.word	0xffffffff


	//   ....[7]....
        /*0090*/ 	.word	0xffffffff


	//   ....[8]....
        /*0094*/ 	.word	0xffffffff


	//   ....[9]....
        /*0098*/ 	.word	0xffffffff


	//   ....[10]....
        /*009c*/ 	.word	0xffffffff


	//   ....[11]....
        /*00a0*/ 	.word	0xffffffff


	//   ....[12]....
        /*00a4*/ 	.word	0xffffffff


	//----- nvinfo : EIATTR_COOP_GROUP_INSTR_OFFSETS
	.align		4
.L_41:
        /*00a8*/ 	.byte	0x04, 0x28
        /*00aa*/ 	.short	(.L_43 - .L_42)


	//   ....[0]....
.L_42:
        /*00ac*/ 	.word	0x00000090


	//   ....[1]....
        /*00b0*/ 	.word	0x00000500


	//   ....[2]....
        /*00b4*/ 	.word	0x00000740


	//   ....[3]....
        /*00b8*/ 	.word	0x000008e0


	//   ....[4]....
        /*00bc*/ 	.word	0x000009e0


	//   ....[5]....
        /*00c0*/ 	.word	0x00000b30


	//   ....[6]....
        /*00c4*/ 	.word	0x00000d30


	//   ....[7]....
        /*00c8*/ 	.word	0x000026b0


	//   ....[8]....
        /*00cc*/ 	.word	0x00003500


	//   ....[9]....
        /*00d0*/ 	.word	0x00003710


	//   ....[10]....
        /*00d4*/ 	.word	0x00003740


	//   ....[11]....
        /*00d8*/ 	.word	0x000040d0


	//   ....[12]....
        /*00dc*/ 	.word	0x00004310


	//----- nvinfo : EIATTR_VRC_CTA_INIT_COUNT
	.align		4
.L_43:
        /*00e0*/ 	.byte	0x02, 0x4a
        /*00e2*/ 	.byte	0x80
	.zero		1


	//----- nvinfo : EIATTR_SYSCALL_OFFSETS
	.align		4
        /*00e4*/ 	.byte	0x04, 0x46
        /*00e6*/ 	.short	(.L_45 - .L_44)


	//   ....[0]....
.L_44:
        /*00e8*/ 	.word	0x000061b0


	//   ....[1]....
        /*00ec*/ 	.word	0x000062a0


	//   ....[2]....
        /*00f0*/ 	.word	0x00006c00


	//   ....[3]....
        /*00f4*/ 	.word	0x000074e0


	//   ....[4]....
        /*00f8*/ 	.word	0x00007d90


	//   ....[5]....
        /*00fc*/ 	.word	0x00008630


	//----- nvinfo : EIATTR_MBARRIER_INSTR_OFFSETS
	.align		4
.L_45:
        /*0100*/ 	.byte	0x04, 0x39
        /*0102*/ 	.short	(.L_47 - .L_46)


	//   ....[0]....
.L_46:
        /*0104*/ 	.word	0x00000620
        /*0108*/ 	.word	0x000000ff
        /*010c*/ 	.word	0x00000000
        /*0110*/ 	.short	0x0100
        /*0112*/ 	.byte	0x04
	.zero		1


	//   ....[1]....
        /*0114*/ 	.word	0x00000630
        /*0118*/ 	.word	0x000000ff
        /*011c*/ 	.word	0x00000040
        /*0120*/ 	.short	0x0100
        /*0122*/ 	.byte	0x04
	.zero		1


	//   ....[2]....
        /*0124*/ 	.word	0x00000640
        /*0128*/ 	.word	0x000000ff
        /*012c*/ 	.word	0x00000008
        /*0130*/ 	.short	0x0100
        /*0132*/ 	.byte	0x04
	.zero		1


	//   ....[3]....
        /*0134*/ 	.word	0x00000650
        /*0138*/ 	.word	0x000000ff
        /*013c*/ 	.word	0x00000048
        /*0140*/ 	.short	0x0100
        /*0142*/ 	.byte	0x04
	.zero		1


	//   ....[4]....
        /*0144*/ 	.word	0x00000660
        /*0148*/ 	.word	0x000000ff
        /*014c*/ 	.word	0x00000010
        /*0150*/ 	.short	0x0100
        /*0152*/ 	.byte	0x04
	.zero		1


	//   ....[5]....
        /*0154*/ 	.word	0x00000670
        /*0158*/ 	.word	0x000000ff
        /*015c*/ 	.word	0x00000050
        /*0160*/ 	.short	0x0100
        /*0162*/ 	.byte	0x04
	.zero		1


	//   ....[6]....
        /*0164*/ 	.word	0x00000680
        /*0168*/ 	.word	0x000000ff
        /*016c*/ 	.word	0x00000018
        /*0170*/ 	.short	0x0100
        /*0172*/ 	.byte	0x04
	.zero		1


	//   ....[7]....
        /*0174*/ 	.word	0x00000690
        /*0178*/ 	.word	0x000000ff
        /*017c*/ 	.word	0x00000058
        /*0180*/ 	.short	0x0100
        /*0182*/ 	.byte	0x04
	.zero		1


	//   ....[8]....
        /*0184*/ 	.word	0x000006a0
        /*0188*/ 	.word	0x000000ff
        /*018c*/ 	.word	0x00000020
        /*0190*/ 	.short	0x0100
        /*0192*/ 	.byte	0x04
	.zero		1


	//   ....[9]....
        /*0194*/ 	.word	0x000006b0
        /*0198*/ 	.word	0x000000ff
        /*019c*/ 	.word	0x00000060
        /*01a0*/ 	.short	0x0100
        /*01a2*/ 	.byte	0x04
	.zero		1


	//   ....[10]....
        /*01a4*/ 	.word	0x000006c0
        /*01a8*/ 	.word	0x000000ff
        /*01ac*/ 	.word	0x00000028
        /*01b0*/ 	.short	0x0100
        /*01b2*/ 	.byte	0x04
	.zero		1


	//   ....[11]....
        /*01b4*/ 	.word	0x000006d0
        /*01b8*/ 	.word	0x000000ff
        /*01bc*/ 	.word	0x00000068
        /*01c0*/ 	.short	0x0100
        /*01c2*/ 	.byte	0x04
	.zero		1


	//   ....[12]....
        /*01c4*/ 	.word	0x000006e0
        /*01c8*/ 	.word	0x000000ff
        /*01cc*/ 	.word	0x00000030
        /*01d0*/ 	.short	0x0100
        /*01d2*/ 	.byte	0x04
	.zero		1


	//   ....[13]....
        /*01d4*/ 	.word	0x000006f0
        /*01d8*/ 	.word	0x000000ff
        /*01dc*/ 	.word	0x00000070
        /*01e0*/ 	.short	0x0100
        /*01e2*/ 	.byte	0x04
	.zero		1


	//   ....[14]....
        /*01e4*/ 	.word	0x00000700
        /*01e8*/ 	.word	0x000000ff
        /*01ec*/ 	.word	0x00000038
        /*01f0*/ 	.short	0x0100
        /*01f2*/ 	.byte	0x04
	.zero		1


	//   ....[15]....
        /*01f4*/ 	.word	0x00000710
        /*01f8*/ 	.word	0x000000ff
        /*01fc*/ 	.word	0x00000078
        /*0200*/ 	.short	0x0100
        /*0202*/ 	.byte	0x04
	.zero		1


	//   ....[16]....
        /*0204*/ 	.word	0x00000850
        /*0208*/ 	.word	0x000000ff
        /*020c*/ 	.word	0x00000080
        /*0210*/ 	.short	0x0100
        /*0212*/ 	.byte	0x04
	.zero		1


	//   ....[17]....
        /*0214*/ 	.word	0x00000860
        /*0218*/ 	.word	0x000000ff
        /*021c*/ 	.word	0x000000a0
        /*0220*/ 	.short	0x0100
        /*0222*/ 	.byte	0x04
	.zero		1


	//   ....[18]....
        /*0224*/ 	.word	0x00000870
        /*0228*/ 	.word	0x000000ff
        /*022c*/ 	.word	0x00000088
        /*0230*/ 	.short	0x0100
        /*0232*/ 	.byte	0x04
	.zero		1


	//   ....[19]....
        /*0234*/ 	.word	0x00000880
        /*0238*/ 	.word	0x000000ff
        /*023c*/ 	.word	0x000000a8
        /*0240*/ 	.short	0x0100
        /*0242*/ 	.byte	0x04
	.zero		1


	//   ....[20]....
        /*0244*/ 	.word	0x00000890
        /*0248*/ 	.word	0x000000ff
        /*024c*/ 	.word	0x00000090
        /*0250*/ 	.short	0x0100
        /*0252*/ 	.byte	0x04
	.zero		1


	//   ....[21]....
        /*0254*/ 	.word	0x000008a0
        /*0258*/ 	.word	0x000000ff
        /*025c*/ 	.word	0x000000b0
        /*0260*/ 	.short	0x0100
        /*0262*/ 	.byte	0x04
	.zero		1


	//   ....[22]....
        /*0264*/ 	.word	0x000008b0
        /*0268*/ 	.word	0x000000ff
        /*026c*/ 	.word	0x00000098
        /*0270*/ 	.short	0x0100
        /*0272*/ 	.byte	0x04
	.zero		1


	//   ....[23]....
        /*0274*/ 	.word	0x000008c0
        /*0278*/ 	.word	0x000000ff
        /*027c*/ 	.word	0x000000b8
        /*0280*/ 	.short	0x0100
        /*0282*/ 	.byte	0x04
	.zero		1


	//   ....[24]....
        /*0284*/ 	.word	0x000009b0
        /*0288*/ 	.word	0x000000ff
        /*028c*/ 	.word	0x000000c0
        /*0290*/ 	.short	0x0100
        /*0292*/ 	.byte	0x06
	.zero		1


	//   ....[25]....
        /*0294*/ 	.word	0x000009c0
        /*0298*/ 	.word	0x000000ff
        /*029c*/ 	.word	0x000000c8
        /*02a0*/ 	.short	0x0100
        /*02a2*/ 	.byte	0x06
	.zero		1


	//   ....[26]....
        /*02a4*/ 	.word	0x00000b00
        /*02a8*/ 	.word	0x000000ff
        /*02ac*/ 	.word	0x000000d0
        /*02b0*/ 	.short	0x0100
        /*02b2*/ 	.byte	0x06
	.zero		1


	//   ....[27]....
        /*02b4*/ 	.word	0x00000b10
        /*02b8*/ 	.word	0x000000ff
        /*02bc*/ 	.word	0x000000d8
        /*02c0*/ 	.short	0x0100
        /*02c2*/ 	.byte	0x06
	.zero		1


	//   ....[28]....
        /*02c4*/ 	.word	0x00000c40
        /*02c8*/ 	.word	0x000000ff
        /*02cc*/ 	.word	0x000000e0
        /*02d0*/ 	.short	0x0100
        /*02d2*/ 	.byte	0x04
	.zero		1


	//   ....[29]....
        /*02d4*/ 	.word	0x00000c50
        /*02d8*/ 	.word	0x000000ff
        /*02dc*/ 	.word	0x000000f0
        /*02e0*/ 	.short	0x0100
        /*02e2*/ 	.byte	0x04
	.zero		1


	//   ....[30]....
        /*02e4*/ 	.word	0x00000c60
        /*02e8*/ 	.word	0x000000ff
        /*02ec*/ 	.word	0x000000e8
        /*02f0*/ 	.short	0x0100
        /*02f2*/ 	.byte	0x04
	.zero		1


	//   ....[31]....
        /*02f4*/ 	.word	0x00000c70
        /*02f8*/ 	.word	0x000000ff
        /*02fc*/ 	.word	0x000000f8
        /*0300*/ 	.short	0x0100
        /*0302*/ 	.byte	0x04
	.zero		1


	//   ....[32]....
        /*0304*/ 	.word	0x000017c0
        /*0308*/ 	.word	0x000000ff
        /*030c*/ 	.word	0x00000040
        /*0310*/ 	.short	0x010a
        /*0312*/ 	.byte	0x04
	.zero		1


	//   ....[33]....
        /*0314*/ 	.word	0x00001ad0
        /*0318*/ 	.word	0x000000ff
        /*031c*/ 	.word	0x00000040
        /*0320*/ 	.short	0x010a
        /*0322*/ 	.byte	0x11
	.zero		1


	//   ....[34]....
        /*0324*/ 	.word	0x00001c60
        /*0328*/ 	.word	0x000000ff
        /*032c*/ 	.word	0x00000040
        /*0330*/ 	.short	0x010a
        /*0332*/ 	.byte	0x08
	.zero		1


	//   ....[35]....
        /*0334*/ 	.word	0x00001f20
        /*0338*/ 	.word	0x000000ff
        /*033c*/ 	.word	0x000000c8
        /*0340*/ 	.short	0x0101
        /*0342*/ 	.byte	0x29
	.zero		1


	//   ....[36]....
        /*0344*/ 	.word	0x00001f40
        /*0348*/ 	.word	0x000000ff
        /*034c*/ 	.word	0x00000040
        /*0350*/ 	.short	0x010a
        /*0352*/ 	.byte	0x04
	.zero		1


	//   ....[37]....
        /*0354*/ 	.word	0x00002220
        /*0358*/ 	.word	0x000000ff
        /*035c*/ 	.word	0x00000040
        /*0360*/ 	.short	0x010a
        /*0362*/ 	.byte	0x09
	.zero		1


	//   ....[38]....
        /*0364*/ 	.word	0x000023b0
        /*0368*/ 	.word	0x000000ff
        /*036c*/ 	.word	0x00000040
        /*0370*/ 	.short	0x010a
        /*0372*/ 	.byte	0x08
	.zero		1


	//   ....[39]....
        /*0374*/ 	.word	0x000026c0
        /*0378*/ 	.word	0x000000ff
        /*037c*/ 	.word	0x000000d0
        /*0380*/ 	.short	0x010a
        /*0382*/ 	.byte	0x29
	.zero		1


	//   ....[40]....
        /*0384*/ 	.word	0x00002780
        /*0388*/ 	.word	0x000000ff
        /*038c*/ 	.word	0x00000000
        /*0390*/ 	.short	0x0101
        /*0392*/ 	.byte	0x04
	.zero		1


	//   ....[41]....
        /*0394*/ 	.word	0x00002d70
        /*0398*/ 	.word	0x000000ff
        /*039c*/ 	.word	0x00000000
        /*03a0*/ 	.short	0x010a
        /*03a2*/ 	.byte	0x04
	.zero		1


	//   ....[42]....
        /*03a4*/ 	.word	0x00002e00
        /*03a8*/ 	.word	0x000000ff
        /*03ac*/ 	.word	0x00000000
        /*03b0*/ 	.short	0x010a
        /*03b2*/ 	.byte	0x05
	.zero		1


	//   ....[43]....
        /*03b4*/ 	.word	0x00002e90
        /*03b8*/ 	.word	0x000000ff
        /*03bc*/ 	.word	0x00000000
        /*03c0*/ 	.short	0x010a
        /*03c2*/ 	.byte	0x05
	.zero		1


	//   ....[44]....
        /*03c4*/ 	.word	0x00002f20
        /*03c8*/ 	.word	0x000000ff
        /*03cc*/ 	.word	0x00000000
        /*03d0*/ 	.short	0x010a
        /*03d2*/ 	.byte	0x05
	.zero		1


	//   ....[45]....
        /*03d4*/ 	.word	0x00002fb0
        /*03d8*/ 	.word	0x000000ff
        /*03dc*/ 	.word	0x00000000
        /*03e0*/ 	.short	0x010a
        /*03e2*/ 	.byte	0x05
	.zero		1


	//   ....[46]....
        /*03e4*/ 	.word	0x00003040
        /*03e8*/ 	.word	0x000000ff
        /*03ec*/ 	.word	0x00000000
        /*03f0*/ 	.short	0x010a
        /*03f2*/ 	.byte	0x05
	.zero		1


	//   ....[47]....
        /*03f4*/ 	.word	0x000030d0
        /*03f8*/ 	.word	0x000000ff
        /*03fc*/ 	.word	0x00000000
        /*0400*/ 	.short	0x010a
        /*0402*/ 	.byte	0x05
	.zero		1


	//   ....[48]....
        /*0404*/ 	.word	0x00003170
        /*0408*/ 	.word	0x00000000
        /*040c*/ 	.word	0x00000000
        /*0410*/ 	.short	0x010a
        /*0412*/ 	.byte	0xff
	.zero		1


	//   ....[49]....
        /*0414*/ 	.word	0x000032c0
        /*0418*/ 	.word	0x000000ff
        /*041c*/ 	.word	0x000000d8
        /*0420*/ 	.short	0x010a
        /*0422*/ 	.byte	0x04
	.zero		1


	//   ....[50]....
        /*0424*/ 	.word	0x00003360
        /*0428*/ 	.word	0x000000ff
        /*042c*/ 	.word	0x000000d0
        /*0430*/ 	.short	0x010a
        /*0432*/ 	.byte	0x04
	.zero		1


	//   ....[51]....
        /*0434*/ 	.word	0x00003400
        /*0438*/ 	.word	0x000000ff
        /*043c*/ 	.word	0x00000000
        /*0440*/ 	.short	0x0101
        /*0442*/ 	.byte	0x05
	.zero		1


	//   ....[52]....
        /*0444*/ 	.word	0x00003440
        /*0448*/ 	.word	0x000000ff
        /*044c*/ 	.word	0x000000d8
        /*0450*/ 	.short	0x0106
        /*0452*/ 	.byte	0x04
	.zero		1


	//   ....[53]....
        /*0454*/ 	.word	0x00003480
        /*0458*/ 	.word	0x00000000
        /*045c*/ 	.word	0x000000d8
        /*0460*/ 	.short	0x010a
        /*0462*/ 	.byte	0xff
	.zero		1


	//   ....[54]....
        /*0464*/ 	.word	0x00003a10
        /*0468*/ 	.word	0x000000ff
        /*046c*/ 	.word	0x000000d0
        /*0470*/ 	.short	0x010a
        /*0472*/ 	.byte	0x14
	.zero		1


	//   ....[55]....
        /*0474*/ 	.word	0x00003ac0
        /*0478*/ 	.word	0x000000ff
        /*047c*/ 	.word	0x00000000
        /*0480*/ 	.short	0x0101
        /*0482*/ 	.byte	0x22
	.zero		1


	//   ....[56]....
        /*0484*/ 	.word	0x00003ad0
        /*0488*/ 	.word	0x000000ff
        /*048c*/ 	.word	0x000000f0
        /*0490*/ 	.short	0x010a
        /*0492*/ 	.byte	0x19
	.zero		1


	//   ....[57]....
        /*0494*/ 	.word	0x00003b80
        /*0498*/ 	.word	0x000000ff
        /*049c*/ 	.word	0x00000000
        /*04a0*/ 	.short	0x010a
        /*04a2*/ 	.byte	0x04
	.zero		1


	//   ....[58]....
        /*04a4*/ 	.word	0x00003bd0
        /*04a8*/ 	.word	0x000000ff
        /*04ac*/ 	.word	0x00000000
        /*04b0*/ 	.short	0x010a
        /*04b2*/ 	.byte	0x12
	.zero		1


	//   ....[59]....
        /*04b4*/ 	.word	0x00003d20
        /*04b8*/ 	.word	0x000000ff
        /*04bc*/ 	.word	0x00000000
        /*04c0*/ 	.short	0x010a
        /*04c2*/ 	.byte	0x05
	.zero		1


	//   ....[60]....
        /*04c4*/ 	.word	0x00004020
        /*04c8*/ 	.word	0x000000ff
        /*04cc*/ 	.word	0x00000000
        /*04d0*/ 	.short	0x010a
        /*04d2*/ 	.byte	0x04
	.zero		1


	//   ....[61]....
        /*04d4*/ 	.word	0x000040b0
        /*04d8*/ 	.word	0x000000ff
        /*04dc*/ 	.word	0x00000000
        /*04e0*/ 	.short	0x010a
        /*04e2*/ 	.byte	0x04
	.zero		1


	//   ....[62]....
        /*04e4*/ 	.word	0x00004690
        /*04e8*/ 	.word	0x000000ff
        /*04ec*/ 	.word	0x000000d0
        /*04f0*/ 	.short	0x010a
        /*04f2*/ 	.byte	0x14
	.zero		1


	//   ....[63]....
        /*04f4*/ 	.word	0x00004730
        /*04f8*/ 	.word	0x000000ff
        /*04fc*/ 	.word	0x00000000
        /*0500*/ 	.short	0x0101
        /*0502*/ 	.byte	0x2f
	.zero		1


	//   ....[64]....
        /*0504*/ 	.word	0x00004c80
        /*0508*/ 	.word	0x000000ff
        /*050c*/ 	.word	0x000000c8
        /*0510*/ 	.short	0x010a
        /*0512*/ 	.byte	0x14
	.zero		1


	//   ....[65]....
        /*0514*/ 	.word	0x00004e20
        /*0518*/ 	.word	0x000000ff
        /*051c*/ 	.word	0x000000a0
        /*0520*/ 	.short	0x010a
        /*0522*/ 	.byte	0x14
	.zero		1


	//   ....[66]....
        /*0524*/ 	.word	0x000050f0
        /*0528*/ 	.word	0x000000ff
        /*052c*/ 	.word	0x00000080
        /*0530*/ 	.short	0x010b
        /*0532*/ 	.byte	0x14
	.zero		1


	//   ....[67]....
        /*0534*/ 	.word	0x00005100
        /*0538*/ 	.word	0x000000ff
        /*053c*/ 	.word	0x00000000
        /*0540*/ 	.short	0x0101
        /*0542*/ 	.byte	0x34
	.zero		1


	//   ....[68]....
        /*0544*/ 	.word	0x00005120
        /*0548*/ 	.word	0x000000ff
        /*054c*/ 	.word	0x000000a8
        /*0550*/ 	.short	0x010a
        /*0552*/ 	.byte	0x14
	.zero		1


	//   ....[69]....
        /*0554*/ 	.word	0x00005270
        /*0558*/ 	.word	0x000000ff
        /*055c*/ 	.word	0x00000088
        /*0560*/ 	.short	0x010b
        /*0562*/ 	.byte	0x14
	.zero		1


	//   ....[70]....
        /*0564*/ 	.word	0x00005280
        /*0568*/ 	.word	0x000000ff
        /*056c*/ 	.word	0x00000000
        /*0570*/ 	.short	0x0101
        /*0572*/ 	.byte	0x32
	.zero		1


	//   ....[71]....
        /*0574*/ 	.word	0x000052a0
        /*0578*/ 	.word	0x000000ff
        /*057c*/ 	.word	0x000000b0
        /*0580*/ 	.short	0x010a
        /*0582*/ 	.byte	0x14
	.zero		1


	//   ....[72]....
        /*0584*/ 	.word	0x00005410
        /*0588*/ 	.word	0x000000ff
        /*058c*/ 	.word	0x00000090
        /*0590*/ 	.short	0x010b
        /*0592*/ 	.byte	0x14
	.zero		1


	//   ....[73]....
        /*0594*/ 	.word	0x00005420
        /*0598*/ 	.word	0x000000ff
        /*059c*/ 	.word	0x00000000
        /*05a0*/ 	.short	0x0101
        /*05a2*/ 	.byte	0x31
	.zero		1


	//   ....[74]....
        /*05a4*/ 	.word	0x00005430
        /*05a8*/ 	.word	0x000000ff
        /*05ac*/ 	.word	0x000000b8
        /*05b0*/ 	.short	0x010a
        /*05b2*/ 	.byte	0x14
	.zero		1


	//   ....[75]....
        /*05b4*/ 	.word	0x000055e0
        /*05b8*/ 	.word	0x000000ff
        /*05bc*/ 	.word	0x00000098
        /*05c0*/ 	.short	0x010b
        /*05c2*/ 	.byte	0x14
	.zero		1


	//   ....[76]....
        /*05c4*/ 	.word	0x000055f0
        /*05c8*/ 	.word	0x000000ff
        /*05cc*/ 	.word	0x00000000
        /*05d0*/ 	.short	0x0101
        /*05d2*/ 	.byte	0x30
	.zero		1


	//   ....[77]....
        /*05d4*/ 	.word	0x00005620
        /*05d8*/ 	.word	0x000000ff
        /*05dc*/ 	.word	0x000000a0
        /*05e0*/ 	.short	0x010a
        /*05e2*/ 	.byte	0x14
	.zero		1


	//   ....[78]....
        /*05e4*/ 	.word	0x00005640
        /*05e8*/ 	.word	0x000000ff
        /*05ec*/ 	.word	0x000000a8
        /*05f0*/ 	.short	0x010a
        /*05f2*/ 	.byte	0x14
	.zero		1


	//   ....[79]....
        /*05f4*/ 	.word	0x00005660
        /*05f8*/ 	.word	0x000000ff
        /*05fc*/ 	.word	0x000000b0
        /*0600*/ 	.short	0x010a
        /*0602*/ 	.byte	0x14
	.zero		1


	//   ....[80]....
        /*0604*/ 	.word	0x000056a0
        /*0608*/ 	.word	0x00000000
        /*060c*/ 	.word	0x000000b8
        /*0610*/ 	.short	0x010a
        /*0612*/ 	.byte	0xff
	.zero		1


	//   ....[81]....
        /*0614*/ 	.word	0x00005a50
        /*0618*/ 	.word	0x000000ff
        /*061c*/ 	.word	0x000000d0
        /*0620*/ 	.short	0x010a
        /*0622*/ 	.byte	0x31
	.zero		1


	//   ....[82]....
        /*0624*/ 	.word	0x00005b20
        /*0628*/ 	.word	0x000000ff
        /*062c*/ 	.word	0x00000000
        /*0630*/ 	.short	0x0101
        /*0632*/ 	.byte	0x04
	.zero		1


	//   ....[83]....
        /*0634*/ 	.word	0x000067a0
        /*0638*/ 	.word	0x000000ff
        /*063c*/ 	.word	0x00000080
        /*0640*/ 	.short	0x010a
        /*0642*/ 	.byte	0x31
	.zero		1


	//   ....[84]....
        /*0644*/ 	.word	0x00006830
        /*0648*/ 	.word	0x00000046
        /*064c*/ 	.word	0x000000e0
        /*0650*/ 	.short	0x010a
        /*0652*/ 	.byte	0xff
	.zero		1


	//   ....[85]....
        /*0654*/ 	.word	0x00006a00
        /*0658*/ 	.word	0x000000ff
        /*065c*/ 	.word	0x00000080
        /*0660*/ 	.short	0x010a
        /*0662*/ 	.byte	0x31
	.zero		1


	//   ....[86]....
        /*0664*/ 	.word	0x00006ae0
        /*0668*/ 	.word	0x00000046
        /*066c*/ 	.word	0x000000e0
        /*0670*/ 	.short	0x010a
        /*0672*/ 	.byte	0xff
	.zero		1


	//   ....[87]....
        /*0674*/ 	.word	0x00007240
        /*0678*/ 	.word	0x00000000
        /*067c*/ 	.word	0x00000000
        /*0680*/ 	.short	0x0101
        /*0682*/ 	.byte	0xff
	.zero		1


	//   ....[88]....
        /*0684*/ 	.word	0x00007250
        /*0688*/ 	.word	0x00000004
        /*068c*/ 	.word	0x00000080
        /*0690*/ 	.short	0x010a
        /*0692*/ 	.byte	0xff
	.zero		1


	//   ....[89]....
        /*0694*/ 	.word	0x00007310
        /*0698*/ 	.word	0x00000004
        /*069c*/ 	.word	0x00000080
        /*06a0*/ 	.short	0x010a
        /*06a2*/ 	.byte	0xff
	.zero		1


	//   ....[90]....
        /*06a4*/ 	.word	0x00007af0
        /*06a8*/ 	.word	0x00000000
        /*06ac*/ 	.word	0x00000000
        /*06b0*/ 	.short	0x0101
        /*06b2*/ 	.byte	0xff
	.zero		1


	//   ....[91]....
        /*06b4*/ 	.word	0x00007b10
        /*06b8*/ 	.word	0x00000002
        /*06bc*/ 	.word	0x00000080
        /*06c0*/ 	.short	0x010a
        /*06c2*/ 	.byte	0xff
	.zero		1


	//   ....[92]....
        /*06c4*/ 	.word	0x00007bc0
        /*06c8*/ 	.word	0x00000002
        /*06cc*/ 	.word	0x00000080
        /*06d0*/ 	.short	0x010a
        /*06d2*/ 	.byte	0xff
	.zero		1


	//   ....[93]....
        /*06d4*/ 	.word	0x00008390
        /*06d8*/ 	.word	0x00000000
        /*06dc*/ 	.word	0x00000000
        /*06e0*/ 	.short	0x0101
        /*06e2*/ 	.byte	0xff
	.zero		1


	//   ....[94]....
        /*06e4*/ 	.word	0x000083b0
        /*06e8*/ 	.word	0x00000003
        /*06ec*/ 	.word	0x00000080
        /*06f0*/ 	.short	0x010a
        /*06f2*/ 	.byte	0xff
	.zero		1


	//   ....[95]....
        /*06f4*/ 	.word	0x00008460
        /*06f8*/ 	.word	0x00000003
        /*06fc*/ 	.word	0x00000080
        /*0700*/ 	.short	0x010a
        /*0702*/ 	.byte	0xff
	.zero		1


	//   ....[96]....
        /*0704*/ 	.word	0x00008870
        /*0708*/ 	.word	0x000000ff
        /*070c*/ 	.word	0x00000000
        /*0710*/ 	.short	0x0101
        /*0712*/ 	.byte	0x04
	.zero		1


	//   ....[97]....
        /*0714*/ 	.word	0x00008ca0
        /*0718*/ 	.word	0x00000000
        /*071c*/ 	.word	0x00000000
        /*0720*/ 	.short	0x0101
        /*0722*/ 	.byte	0xff
	.zero		1


	//   ....[98]....
        /*0724*/ 	.word	0x00008f20
        /*0728*/ 	.word	0x000000ff
        /*072c*/ 	.word	0x00000000
        /*0730*/ 	.short	0x0101
        /*0732*/ 	.byte	0x04
	.zero		1


	//   ....[99]....
        /*0734*/ 	.word	0x00008f50
        /*0738*/ 	.word	0x00000000
        /*073c*/ 	.word	0x00000040
        /*0740*/ 	.short	0x010a
        /*0742*/ 	.byte	0xff
	.zero		1


	//   ....[100]....
        /*0744*/ 	.word	0x00008fb0
        /*0748*/ 	.word	0x00000000
        /*074c*/ 	.word	0x00000040
        /*0750*/ 	.short	0x010a
        /*0752*/ 	.byte	0xff
	.zero		1


	//   ....[101]....
        /*0754*/ 	.word	0x00009010
        /*0758*/ 	.word	0x00000000
        /*075c*/ 	.word	0x000000d0
        /*0760*/ 	.short	0x010a
        /*0762*/ 	.byte	0xff
	.zero		1


	//   ....[102]....
        /*0764*/ 	.word	0x00009070
        /*0768*/ 	.word	0x00000000
        /*076c*/ 	.word	0x00000000
        /*0770*/ 	.short	0x010a
        /*0772*/ 	.byte	0xff
	.zero		1


	//   ....[103]....
        /*0774*/ 	.word	0x000090d0
        /*0778*/ 	.word	0x00000000
        /*077c*/ 	.word	0x00000000
        /*0780*/ 	.short	0x010a
        /*0782*/ 	.byte	0xff
	.zero		1


	//   ....[104]....
        /*0784*/ 	.word	0x00009130
        /*0788*/ 	.word	0x00000000
        /*078c*/ 	.word	0x00000000
        /*0790*/ 	.short	0x010a
        /*0792*/ 	.byte	0xff
	.zero		1


	//   ....[105]....
        /*0794*/ 	.word	0x00009190
        /*0798*/ 	.word	0x00000000
        /*079c*/ 	.word	0x00000000
        /*07a0*/ 	.short	0x010a
        /*07a2*/ 	.byte	0xff
	.zero		1


	//   ....[106]....
        /*07a4*/ 	.word	0x000091f0
        /*07a8*/ 	.word	0x00000000
        /*07ac*/ 	.word	0x00000000
        /*07b0*/ 	.short	0x010a
        /*07b2*/ 	.byte	0xff
	.zero		1


	//   ....[107]....
        /*07b4*/ 	.word	0x00009250
        /*07b8*/ 	.word	0x00000000
        /*07bc*/ 	.word	0x00000000
        /*07c0*/ 	.short	0x010a
        /*07c2*/ 	.byte	0xff
	.zero		1


	//   ....[108]....
        /*07c4*/ 	.word	0x000092b0
        /*07c8*/ 	.word	0x00000000
        /*07cc*/ 	.word	0x00000000
        /*07d0*/ 	.short	0x010a
        /*07d2*/ 	.byte	0xff
	.zero		1


	//   ....[109]....
        /*07d4*/ 	.word	0x00009310
        /*07d8*/ 	.word	0x00000004
        /*07dc*/ 	.word	0x000000d8
        /*07e0*/ 	.short	0x010a
        /*07e2*/ 	.byte	0xff
	.zero		1


	//   ....[110]....
        /*07e4*/ 	.word	0x00009370
        /*07e8*/ 	.word	0x00000004
        /*07ec*/ 	.word	0x000000d0
        /*07f0*/ 	.short	0x010a
        /*07f2*/ 	.byte	0xff
	.zero		1


	//   ....[111]....
        /*07f4*/ 	.word	0x000093d0
        /*07f8*/ 	.word	0x00000002
        /*07fc*/ 	.word	0x000000d0
        /*0800*/ 	.short	0x010a
        /*0802*/ 	.byte	0xff
	.zero		1


	//   ....[112]....
        /*0804*/ 	.word	0x00009430
        /*0808*/ 	.word	0x00000004
        /*080c*/ 	.word	0x000000f0
        /*0810*/ 	.short	0x010a
        /*0812*/ 	.byte	0xff
	.zero		1


	//   ....[113]....
        /*0814*/ 	.word	0x00009490
        /*0818*/ 	.word	0x00000002
        /*081c*/ 	.word	0x00000000
        /*0820*/ 	.short	0x010a
        /*0822*/ 	.byte	0xff
	.zero		1


	//   ....[114]....
        /*0824*/ 	.word	0x000094f0
        /*0828*/ 	.word	0x00000002
        /*082c*/ 	.word	0x00000000
        /*0830*/ 	.short	0x010a
        /*0832*/ 	.byte	0xff
	.zero		1


	//   ....[115]....
        /*0834*/ 	.word	0x00009550
        /*0838*/ 	.word	0x00000002
        /*083c*/ 	.word	0x00000000
        /*0840*/ 	.short	0x010a
        /*0842*/ 	.byte	0xff
	.zero		1


	//   ....[116]....
        /*0844*/ 	.word	0x000095b0
        /*0848*/ 	.word	0x00000000
        /*084c*/ 	.word	0x000000d0
        /*0850*/ 	.short	0x010a
        /*0852*/ 	.byte	0xff
	.zero		1


	//   ....[117]....
        /*0854*/ 	.word	0x00009610
        /*0858*/ 	.word	0x00000000
        /*085c*/ 	.word	0x000000c8
        /*0860*/ 	.short	0x010a
        /*0862*/ 	.byte	0xff
	.zero		1


	//   ....[118]....
        /*0864*/ 	.word	0x00009670
        /*0868*/ 	.word	0x00000002
        /*086c*/ 	.word	0x000000a0
        /*0870*/ 	.short	0x010a
        /*0872*/ 	.byte	0xff
	.zero		1


	//   ....[119]....
        /*0874*/ 	.word	0x000096d0
        /*0878*/ 	.word	0x00000002
        /*087c*/ 	.word	0x000000a8
        /*0880*/ 	.short	0x010a
        /*0882*/ 	.byte	0xff
	.zero		1


	//   ....[120]....
        /*0884*/ 	.word	0x00009730
        /*0888*/ 	.word	0x00000002
        /*088c*/ 	.word	0x000000b0
        /*0890*/ 	.short	0x010a
        /*0892*/ 	.byte	0xff
	.zero		1


	//   ....[121]....
        /*0894*/ 	.word	0x00009790
        /*0898*/ 	.word	0x00000000
        /*089c*/ 	.word	0x000000b8
        /*08a0*/ 	.short	0x010a
        /*08a2*/ 	.byte	0xff
	.zero		1


	//   ....[122]....
        /*08a4*/ 	.word	0x000097f0
        /*08a8*/ 	.word	0x00000000
        /*08ac*/ 	.word	0x000000a0
        /*08b0*/ 	.short	0x010a
        /*08b2*/ 	.byte	0xff
	.zero		1


	//   ....[123]....
        /*08b4*/ 	.word	0x00009850
        /*08b8*/ 	.word	0x00000000
        /*08bc*/ 	.word	0x000000a8
        /*08c0*/ 	.short	0x010a
        /*08c2*/ 	.byte	0xff
	.zero		1


	//   ....[124]....
        /*08c4*/ 	.word	0x000098b0
        /*08c8*/ 	.word	0x00000000
        /*08cc*/ 	.word	0x000000b0
        /*08d0*/ 	.short	0x010a
        /*08d2*/ 	.byte	0xff
	.zero		1


	//   ....[125]....
        /*08d4*/ 	.word	0x00009910
        /*08d8*/ 	.word	0x00000000
        /*08dc*/ 	.word	0x000000d0
        /*08e0*/ 	.short	0x010a
        /*08e2*/ 	.byte	0xff
	.zero		1


	//   ....[126]....
        /*08e4*/ 	.word	0x00009970
        /*08e8*/ 	.word	0x00000002
        /*08ec*/ 	.word	0x00000080
        /*08f0*/ 	.short	0x010a
        /*08f2*/ 	.byte	0xff
	.zero		1


	//   ....[127]....
        /*08f4*/ 	.word	0x000099c0
        /*08f8*/ 	.word	0x00000046
        /*08fc*/ 	.word	0x000000e0
        /*0900*/ 	.short	0x010a
        /*0902*/ 	.byte	0xff
	.zero		1


	//   ....[128]....
        /*0904*/ 	.word	0x00009a10
        /*0908*/ 	.word	0x00000004
        /*090c*/ 	.word	0x00000080
        /*0910*/ 	.short	0x010a
        /*0912*/ 	.byte	0xff
	.zero		1


	//   ....[129]....
        /*0914*/ 	.word	0x00009a60
        /*0918*/ 	.word	0x00000002
        /*091c*/ 	.word	0x00000080
        /*0920*/ 	.short	0x010a
        /*0922*/ 	.byte	0xff
	.zero		1


	//   ....[130]....
        /*0924*/ 	.word	0x00009ab0
        /*0928*/ 	.word	0x00000003
        /*092c*/ 	.word	0x00000080
        /*0930*/ 	.short	0x010a
        /*0932*/ 	.byte	0xff
	.zero		1


	//----- nvinfo : EIATTR_NUM_MBARRIERS
	.align		4
.L_47:
        /*0934*/ 	.byte	0x03, 0x38
        /*0936*/ 	.short	0x0020


	//----- nvinfo : EIATTR_EXIT_INSTR_OFFSETS
	.align		4
        /*0938*/ 	.byte	0x04, 0x1c
        /*093a*/ 	.short	(.L_49 - .L_48)


	//   ....[0]....
.L_48:
        /*093c*/ 	.word	0x000031a0


	//   ....[1]....
        /*0940*/ 	.word	0x00003450


	//   ....[2]....
        /*0944*/ 	.word	0x000034b0


	//   ....[3]....
        /*0948*/ 	.word	0x00004320


	//   ....[4]....
        /*094c*/ 	.word	0x000056d0


	//   ....[5]....
        /*0950*/ 	.word	0x00005710


	//   ....[6]....
        /*0954*/ 	.word	0x00008e00


	//   ....[7]....
        /*0958*/ 	.word	0x00008e80


	//   ....[8]....
        /*095c*/ 	.word	0x00008eb0


	//   ....[9]....
        /*0960*/ 	.word	0x00008f30


	//----- nvinfo : EIATTR_MAX_THREADS
	.align		4
.L_49:
        /*0964*/ 	.byte	0x04, 0x05
        /*0966*/ 	.short	(.L_51 - .L_50)
.L_50:
        /*0968*/ 	.word	0x00000100
        /*096c*/ 	.word	0x00000001
        /*0970*/ 	.word	0x00000001


	//----- nvinfo : EIATTR_CRS_STACK_SIZE
	.align		4
.L_51:
        /*0974*/ 	.byte	0x04, 0x1e
        /*0976*/ 	.short	(.L_53 - .L_52)
.L_52:
        /*0978*/ 	.word	0x00000000


	//----- nvinfo : EIATTR_CBANK_PARAM_SIZE
	.align		4
.L_53:
        /*097c*/ 	.byte	0x03, 0x19
        /*097e*/ 	.short	0x0900


	//----- nvinfo : EIATTR_PARAM_CBANK
	.align		4
        /*0980*/ 	.byte	0x04, 0x0a
        /*0982*/ 	.short	(.L_55 - .L_54)
	.align		4
.L_54:
        /*0984*/ 	.word	index@(.nv.constant0._ZN7cutlass13device_kernelINS_4conv6kernel13ConvUniversalINS1_16ConvProblemShapeILNS1_8OperatorE1ELi3EEENS1_10collective14CollectiveConvINS1_47MainloopSm100TmaUmmaWarpSpecializedImplicitGemmILS5_1ELi8ELi3ELi1ELi2EN4cute5tupleIJNSA_1CILi2EEENSC_ILi1EEESE_EEEEENSB_IJNSC_ILi64EEENSC_ILi128EEENSB_IJSH_EEEEEENS_6half_tESL_NSA_8TiledMMAINSA_8MMA_AtomIJNSA_20SM100_MMA_F16BF16_SSISL_SL_fLi64ELi128ELNSA_4UMMA5MajorE0ELSQ_1ELNSP_7ScaleInE0ELSR_0EEEEEENSA_6LayoutINSB_IJSE_SE_SE_EEENSB_IJNSC_ILi0EEESW_SW_EEEEENSB_IJNSA_10UnderscoreESZ_SZ_EEEEENS7_6detail27Sm100ImplicitGemmTileTraitsINSA_20SM90_TMA_LOAD_IM2COLENSA_14ComposedLayoutINSA_7SwizzleILi3ELi4ELi3EEENSA_18smem_ptr_flag_bitsILi16EEENSU_INSB_IJNSC_ILi8EEESH_EEENSB_IJSH_SE_EEEEEEEvEENS13_INSA_23SM90_TMA_LOAD_MULTICASTENS15_IS17_S19_NSU_INSB_IJSH_S1A_EEENSB_IJSE_SH_EEEEEEEvEEEENS_8epilogue10collective18CollectiveEpilogueINS1N_23Sm100TmaWarpSpecializedILi4ELi2ELi16ELb1ELb0EEEJSK_NSB_IJNSU_ISH_SE_EENSU_INSC_ILi32EEESE_EEEEESL_NSB_IJNSB_IJllllEEESE_SW_EEESL_S1X_NS1N_6fusion15FusionCallbacksIS1R_NS1Y_17LinearCombinationISL_fSL_fLNS_15FloatRoundStyleE2EEESK_S1V_JEEENSA_5SM1004TMEM4LOAD26SM100_TMEM_LOAD_16dp256b4xES14_NS15_INS16_ILi2ELi4ELi3EEES19_NSU_INSB_IJS1A_S1T_EEENSB_IJS1T_SE_EEEEEEENSA_17SM75_U32x4_LDSM_NENSA_21SM90_TMA_STORE_IM2COLES2C_NSA_17SM90_U32x4_STSM_NENSA_39AutoVectorizingCopyWithAssumedAlignmentILi128EEEEEEvvEEEEvNT_6ParamsE)
        /*0988*/ 	.short	0x0380
        /*098a*/ 	.short	0x0900


	//----- nvinfo : EIATTR_SW_WAR
	.align		4
.L_55:
        /*098c*/ 	.byte	0x04, 0x36
        /*098e*/ 	.short	(.L_57 - .L_56)
.L_56:
        /*0990*/ 	.word	0x00000008
.L_57:


//--------------------- .nv.callgraph             --------------------------
	.section	.nv.callgraph,"",@"SHT_CUDA_CALLGRAPH"
	.align	4
	.sectionentsize	8
	.align		4
        /*0000*/ 	.word	0x00000000
	.align		4
        /*0004*/ 	.word	0xffffffff
	.align		4
        /*0008*/ 	.word	index@(_ZN7cutlass13device_kernelINS_4conv6kernel13ConvUniversalINS1_16ConvProblemShapeILNS1_8OperatorE1ELi3EEENS1_10collective14CollectiveConvINS1_47MainloopSm100TmaUmmaWarpSpecializedImplicitGemmILS5_1ELi8ELi3ELi1ELi2EN4cute5tupleIJNSA_1CILi2EEENSC_ILi1EEESE_EEEEENSB_IJNSC_ILi64EEENSC_ILi128EEENSB_IJSH_EEEEEENS_6half_tESL_NSA_8TiledMMAINSA_8MMA_AtomIJNSA_20SM100_MMA_F16BF16_SSISL_SL_fLi64ELi128ELNSA_4UMMA5MajorE0ELSQ_1ELNSP_7ScaleInE0ELSR_0EEEEEENSA_6LayoutINSB_IJSE_SE_SE_EEENSB_IJNSC_ILi0EEESW_SW_EEEEENSB_IJNSA_10UnderscoreESZ_SZ_EEEEENS7_6detail27Sm100ImplicitGemmTileTraitsINSA_20SM90_TMA_LOAD_IM2COLENSA_14ComposedLayoutINSA_7SwizzleILi3ELi4ELi3EEENSA_18smem_ptr_flag_bitsILi16EEENSU_INSB_IJNSC_ILi8EEESH_EEENSB_IJSH_SE_EEEEEEEvEENS13_INSA_23SM90_TMA_LOAD_MULTICASTENS15_IS17_S19_NSU_INSB_IJSH_S1A_EEENSB_IJSE_SH_EEEEEEEvEEEENS_8epilogue10collective18CollectiveEpilogueINS1N_23Sm100TmaWarpSpecializedILi4ELi2ELi16ELb1ELb0EEEJSK_NSB_IJNSU_ISH_SE_EENSU_INSC_ILi32EEESE_EEEEESL_NSB_IJNSB_IJllllEEESE_SW_EEESL_S1X_NS1N_6fusion15FusionCallbacksIS1R_NS1Y_17LinearCombinationISL_fSL_fLNS_15FloatRoundStyleE2EEESK_S1V_JEEENSA_5SM1004TMEM4LOAD26SM100_TMEM_LOAD_16dp256b4xES14_NS15_INS16_ILi2ELi4ELi3EEES19_NSU_INSB_IJS1A_S1T_EEENSB_IJS1T_SE_EEEEEEENSA_17SM75_U32x4_LDSM_NENSA_21SM90_TMA_STORE_IM2COLES2C_NSA_17SM90_U32x4_STSM_NENSA_39AutoVectorizingCopyWithAssumedAlignmentILi128EEEEEEvvEEEEvNT_6ParamsE)
	.align		4
        /*000c*/ 	.word	index@(__assertfail)
	.align		4
        /*0010*/ 	.word	0x00000000
	.align		4
        /*0014*/ 	.word	0xfffffffe
	.align		4
        /*0018*/ 	.word	0x00000000
	.align		4
        /*001c*/ 	.word	0xfffffffd
	.align		4
        /*0020*/ 	.word	0x00000000
	.align		4
        /*0024*/ 	.word	0xfffffffc


//--------------------- .nv.constant4             --------------------------
	.section	.nv.constant4,"a",@progbits
	.align	8
	.align		8
.nv.constant4:
        /*0000*/ 	.dword	__assertfail
	.align		8
        /*0008*/ 	.dword	__unnamed_1
	.align		8
        /*0010*/ 	.dword	__unnamed_2
	.align		8
        /*0018*/ 	.dword	_ZN39_INTERNAL_c4e98645_4_k_cu_88096db6_32274cuda3std3__45__cpo5beginE
	.align		8
        /*0020*/ 	.dword	_ZN39_INTERNAL_c4e98645_4_k_cu_88096db6_32274cuda3std3__45__cpo3endE
	.align		8
        /*0028*/ 	.dword	_ZN39_INTERNAL_c4e98645_4_k_cu_88096db6_32274cuda3std3__45__cpo6cbeginE
	.align		8
        /*0030*/ 	.dword	_ZN39_INTERNAL_c4e98645_4_k_cu_88096db6_32274cuda3std3__45__cpo4cendE
	.align		8
        /*0038*/ 	.dword	_ZN39_INTERNAL_c4e98645_4_k_cu_88096db6_32274cuda3std3__441_GLOBAL__N__c4e98645_4_k_cu_88096db6_32276ignoreE
	.align		8
        /*0040*/ 	.dword	_ZN39_INTERNAL_c4e98645_4_k_cu_88096db6_32274cuda3std3__419piecewise_constructE
	.align		8
        /*0048*/ 	.dword	_ZN39_INTERNAL_c4e98645_4_k_cu_88096db6_32274cuda3std3__48in_placeE
	.align		8
        /*0050*/ 	.dword	_ZN39_INTERNAL_c4e98645_4_k_cu_88096db6_32274cuda3std6ranges3__45__cpo4swapE
	.align		8
        /*0058*/ 	.dword	_ZN39_INTERNAL_c4e98645_4_k_cu_88096db6_32274cuda3std6ranges3__45__cpo9iter_moveE
	.align		8
        /*0060*/ 	.dword	_ZN39_INTERNAL_c4e98645_4_k_cu_88096db6_32274cute7productE
	.align		8
        /*0068*/ 	.dword	_ZN39_INTERNAL_c4e98645_4_k_cu_88096db6_32274cute1_E
	.align		8
        /*0070*/ 	.dword	$str$27
	.align		8
        /*0078*/ 	.dword	$str$28
	.align		8
        /*0080*/ 	.dword	$str$29
	.align		8
        /*0088*/ 	.dword	$str$30


//--------------------- .text._ZN7cutlass13device_kernelINS_4conv6kernel13ConvUniversalINS1_16ConvProblemShapeILNS1_8OperatorE1ELi3EEENS1_10collective14CollectiveConvINS1_47MainloopSm100TmaUmmaWarpSpecializedImplicitGemmILS5_1ELi8ELi3ELi1ELi2EN4cute5tupleIJNSA_1CILi2EEENSC_ILi1EEESE_EEEEENSB_IJNSC_ILi64EEENSC_ILi128EEENSB_IJSH_EEEEEENS_6half_tESL_NSA_8TiledMMAINSA_8MMA_AtomIJNSA_20SM100_MMA_F16BF16_SSISL_SL_fLi64ELi128ELNSA_4UMMA5MajorE0ELSQ_1ELNSP_7ScaleInE0ELSR_0EEEEEENSA_6LayoutINSB_IJSE_SE_SE_EEENSB_IJNSC_ILi0EEESW_SW_EEEEENSB_IJNSA_10UnderscoreESZ_SZ_EEEEENS7_6detail27Sm100ImplicitGemmTileTraitsINSA_20SM90_TMA_LOAD_IM2COLENSA_14ComposedLayoutINSA_7SwizzleILi3ELi4ELi3EEENSA_18smem_ptr_flag_bitsILi16EEENSU_INSB_IJNSC_ILi8EEESH_EEENSB_IJSH_SE_EEEEEEEvEENS13_INSA_23SM90_TMA_LOAD_MULTICASTENS15_IS17_S19_NSU_INSB_IJSH_S1A_EEENSB_IJSE_SH_EEEEEEEvEEEENS_8epilogue10collective18CollectiveEpilogueINS1N_23Sm100TmaWarpSpecializedILi4ELi2ELi16ELb1ELb0EEEJSK_NSB_IJNSU_ISH_SE_EENSU_INSC_ILi32EEESE_EEEEESL_NSB_IJNSB_IJllllEEESE_SW_EEESL_S1X_NS1N_6fusion15FusionCallbacksIS1R_NS1Y_17LinearCombinationISL_fSL_fLNS_15FloatRoundStyleE2EEESK_S1V_JEEENSA_5SM1004TMEM4LOAD26SM100_TMEM_LOAD_16dp256b4xES14_NS15_INS16_ILi2ELi4ELi3EEES19_NSU_INSB_IJS1A_S1T_EEENSB_IJS1T_SE_EEEEEEENSA_17SM75_U32x4_LDSM_NENSA_21SM90_TMA_STORE_IM2COLES2C_NSA_17SM90_U32x4_STSM_NENSA_39AutoVectorizingCopyWithAssumedAlignmentILi128EEEEEEvvEEEEvNT_6ParamsE --------------------------
	.section	.text._ZN7cutlass13device_kernelINS_4conv6kernel13ConvUniversalINS1_16ConvProblemShapeILNS1_8OperatorE1ELi3EEENS1_10collective14CollectiveConvINS1_47MainloopSm100TmaUmmaWarpSpecializedImplicitGemmILS5_1ELi8ELi3ELi1ELi2EN4cute5tupleIJNSA_1CILi2EEENSC_ILi1EEESE_EEEEENSB_IJNSC_ILi64EEENSC_ILi128EEENSB_IJSH_EEEEEENS_6half_tESL_NSA_8TiledMMAINSA_8MMA_AtomIJNSA_20SM100_MMA_F16BF16_SSISL_SL_fLi64ELi128ELNSA_4UMMA5MajorE0ELSQ_1ELNSP_7ScaleInE0ELSR_0EEEEEENSA_6LayoutINSB_IJSE_SE_SE_EEENSB_IJNSC_ILi0EEESW_SW_EEEEENSB_IJNSA_10UnderscoreESZ_SZ_EEEEENS7_6detail27Sm100ImplicitGemmTileTraitsINSA_20SM90_TMA_LOAD_IM2COLENSA_14ComposedLayoutINSA_7SwizzleILi3ELi4ELi3EEENSA_18smem_ptr_flag_bitsILi16EEENSU_INSB_IJNSC_ILi8EEESH_EEENSB_IJSH_SE_EEEEEEEvEENS13_INSA_23SM90_TMA_LOAD_MULTICASTENS15_IS17_S19_NSU_INSB_IJSH_S1A_EEENSB_IJSE_SH_EEEEEEEvEEEENS_8epilogue10collective18CollectiveEpilogueINS1N_23Sm100TmaWarpSpecializedILi4ELi2ELi16ELb1ELb0EEEJSK_NSB_IJNSU_ISH_SE_EENSU_INSC_ILi32EEESE_EEEEESL_NSB_IJNSB_IJllllEEESE_SW_EEESL_S1X_NS1N_6fusion15FusionCallbacksIS1R_NS1Y_17LinearCombinationISL_fSL_fLNS_15FloatRoundStyleE2EEESK_S1V_JEEENSA_5SM1004TMEM4LOAD26SM100_TMEM_LOAD_16dp256b4xES14_NS15_INS16_ILi2ELi4ELi3EEES19_NSU_INSB_IJS1A_S1T_EEENSB_IJS1T_SE_EEEEEEENSA_17SM75_U32x4_LDSM_NENSA_21SM90_TMA_STORE_IM2COLES2C_NSA_17SM90_U32x4_STSM_NENSA_39AutoVectorizingCopyWithAssumedAlignmentILi128EEEEEEvvEEEEvNT_6ParamsE,"ax",@progbits
	.align	128
.text._ZN7cutlass13device_kernelINS_4conv6kernel13ConvUniversalINS1_16ConvProblemShapeILNS1_8OperatorE1ELi3EEENS1_10collective14CollectiveConvINS1_47MainloopSm100TmaUmmaWarpSpecializedImplicitGemmILS5_1ELi8ELi3ELi1ELi2EN4cute5tupleIJNSA_1CILi2EEENSC_ILi1EEESE_EEEEENSB_IJNSC_ILi64EEENSC_ILi128EEENSB_IJSH_EEEEEENS_6half_tESL_NSA_8TiledMMAINSA_8MMA_AtomIJNSA_20SM100_MMA_F16BF16_SSISL_SL_fLi64ELi128ELNSA_4UMMA5MajorE0ELSQ_1ELNSP_7ScaleInE0ELSR_0EEEEEENSA_6LayoutINSB_IJSE_SE_SE_EEENSB_IJNSC_ILi0EEESW_SW_EEEEENSB_IJNSA_10UnderscoreESZ_SZ_EEEEENS7_6detail27Sm100ImplicitGemmTileTraitsINSA_20SM90_TMA_LOAD_IM2COLENSA_14ComposedLayoutINSA_7SwizzleILi3ELi4ELi3EEENSA_18smem_ptr_flag_bitsILi16EEENSU_INSB_IJNSC_ILi8EEESH_EEENSB_IJSH_SE_EEEEEEEvEENS13_INSA_23SM90_TMA_LOAD_MULTICASTENS15_IS17_S19_NSU_INSB_IJSH_S1A_EEENSB_IJSE_SH_EEEEEEEvEEEENS_8epilogue10collective18CollectiveEpilogueINS1N_23Sm100TmaWarpSpecializedILi4ELi2ELi16ELb1ELb0EEEJSK_NSB_IJNSU_ISH_SE_EENSU_INSC_ILi32EEESE_EEEEESL_NSB_IJNSB_IJllllEEESE_SW_EEESL_S1X_NS1N_6fusion15FusionCallbacksIS1R_NS1Y_17LinearCombinationISL_fSL_fLNS_15FloatRoundStyleE2EEESK_S1V_JEEENSA_5SM1004TMEM4LOAD26SM100_TMEM_LOAD_16dp256b4xES14_NS15_INS16_ILi2ELi4ELi3EEES19_NSU_INSB_IJS1A_S1T_EEENSB_IJS1T_SE_EEEEEEENSA_17SM75_U32x4_LDSM_NENSA_21SM90_TMA_STORE_IM2COLES2C_NSA_17SM90_U32x4_STSM_NENSA_39AutoVectorizingCopyWithAssumedAlignmentILi128EEEEEEvvEEEEvNT_6ParamsE:
        .type           _ZN7cutlass13device_kernelINS_4conv6kernel13ConvUniversalINS1_16ConvProblemShapeILNS1_8OperatorE1ELi3EEENS1_10collective14CollectiveConvINS1_47MainloopSm100TmaUmmaWarpSpecializedImplicitGemmILS5_1ELi8ELi3ELi1ELi2EN4cute5tupleIJNSA_1CILi2EEENSC_ILi1EEESE_EEEEENSB_IJNSC_ILi64EEENSC_ILi128EEENSB_IJSH_EEEEEENS_6half_tESL_NSA_8TiledMMAINSA_8MMA_AtomIJNSA_20SM100_MMA_F16BF16_SSISL_SL_fLi64ELi128ELNSA_4UMMA5MajorE0ELSQ_1ELNSP_7ScaleInE0ELSR_0EEEEEENSA_6LayoutINSB_IJSE_SE_SE_EEENSB_IJNSC_ILi0EEESW_SW_EEEEENSB_IJNSA_10UnderscoreESZ_SZ_EEEEENS7_6detail27Sm100ImplicitGemmTileTraitsINSA_20SM90_TMA_LOAD_IM2COLENSA_14ComposedLayoutINSA_7SwizzleILi3ELi4ELi3EEENSA_18smem_ptr_flag_bitsILi16EEENSU_INSB_IJNSC_ILi8EEESH_EEENSB_IJSH_SE_EEEEEEEvEENS13_INSA_23SM90_TMA_LOAD_MULTICASTENS15_IS17_S19_NSU_INSB_IJSH_S1A_EEENSB_IJSE_SH_EEEEEEEvEEEENS_8epilogue10collective18CollectiveEpilogueINS1N_23Sm100TmaWarpSpecializedILi4ELi2ELi16ELb1ELb0EEEJSK_NSB_IJNSU_ISH_SE_EENSU_INSC_ILi32EEESE_EEEEESL_NSB_IJNSB_IJllllEEESE_SW_EEESL_S1X_NS1N_6fusion15FusionCallbacksIS1R_NS1Y_17LinearCombinationISL_fSL_fLNS_15FloatRoundStyleE2EEESK_S1V_JEEENSA_5SM1004TMEM4LOAD26SM100_TMEM_LOAD_16dp256b4xES14_NS15_INS16_ILi2ELi4ELi3EEES19_NSU_INSB_IJS1A_S1T_EEENSB_IJS1T_SE_EEEEEEENSA_17SM75_U32x4_LDSM_NENSA_21SM90_TMA_STORE_IM2COLES2C_NSA_17SM90_U32x4_STSM_NENSA_39AutoVectorizingCopyWithAssumedAlignmentILi128EEEEEEvvEEEEvNT_6ParamsE,@function
        .size           _ZN7cutlass13device_kernelINS_4conv6kernel13ConvUniversalINS1_16ConvProblemShapeILNS1_8OperatorE1ELi3EEENS1_10collective14CollectiveConvINS1_47MainloopSm100TmaUmmaWarpSpecializedImplicitGemmILS5_1ELi8ELi3ELi1ELi2EN4cute5tupleIJNSA_1CILi2EEENSC_ILi1EEESE_EEEEENSB_IJNSC_ILi64EEENSC_ILi128EEENSB_IJSH_EEEEEENS_6half_tESL_NSA_8TiledMMAINSA_8MMA_AtomIJNSA_20SM100_MMA_F16BF16_SSISL_SL_fLi64ELi128ELNSA_4UMMA5MajorE0ELSQ_1ELNSP_7ScaleInE0ELSR_0EEEEEENSA_6LayoutINSB_IJSE_SE_SE_EEENSB_IJNSC_ILi0EEESW_SW_EEEEENSB_IJNSA_10UnderscoreESZ_SZ_EEEEENS7_6detail27Sm100ImplicitGemmTileTraitsINSA_20SM90_TMA_LOAD_IM2COLENSA_14ComposedLayoutINSA_7SwizzleILi3ELi4ELi3EEENSA_18smem_ptr_flag_bitsILi16EEENSU_INSB_IJNSC_ILi8EEESH_EEENSB_IJSH_SE_EEEEEEEvEENS13_INSA_23SM90_TMA_LOAD_MULTICASTENS15_IS17_S19_NSU_INSB_IJSH_S1A_EEENSB_IJSE_SH_EEEEEEEvEEEENS_8epilogue10collective18CollectiveEpilogueINS1N_23Sm100TmaWarpSpecializedILi4ELi2ELi16ELb1ELb0EEEJSK_NSB_IJNSU_ISH_SE_EENSU_INSC_ILi32EEESE_EEEEESL_NSB_IJNSB_IJllllEEESE_SW_EEESL_S1X_NS1N_6fusion15FusionCallbacksIS1R_NS1Y_17LinearCombinationISL_fSL_fLNS_15FloatRoundStyleE2EEESK_S1V_JEEENSA_5SM1004TMEM4LOAD26SM100_TMEM_LOAD_16dp256b4xES14_NS15_INS16_ILi2ELi4ELi3EEES19_NSU_INSB_IJS1A_S1T_EEENSB_IJS1T_SE_EEEEEEENSA_17SM75_U32x4_LDSM_NENSA_21SM90_TMA_STORE_IM2COLES2C_NSA_17SM90_U32x4_STSM_NENSA_39AutoVectorizingCopyWithAssumedAlignmentILi128EEEEEEvvEEEEvNT_6ParamsE,(.L_x_186 - _ZN7cutlass13device_kernelINS_4conv6kernel13ConvUniversalINS1_16ConvProblemShapeILNS1_8OperatorE1ELi3EEENS1_10collective14CollectiveConvINS1_47MainloopSm100TmaUmmaWarpSpecializedImplicitGemmILS5_1ELi8ELi3ELi1ELi2EN4cute5tupleIJNSA_1CILi2EEENSC_ILi1EEESE_EEEEENSB_IJNSC_ILi64EEENSC_ILi128EEENSB_IJSH_EEEEEENS_6half_tESL_NSA_8TiledMMAINSA_8MMA_AtomIJNSA_20SM100_MMA_F16BF16_SSISL_SL_fLi64ELi128ELNSA_4UMMA5MajorE0ELSQ_1ELNSP_7ScaleInE0ELSR_0EEEEEENSA_6LayoutINSB_IJSE_SE_SE_EEENSB_IJNSC_ILi0EEESW_SW_EEEEENSB_IJNSA_10UnderscoreESZ_SZ_EEEEENS7_6detail27Sm100ImplicitGemmTileTraitsINSA_20SM90_TMA_LOAD_IM2COLENSA_14ComposedLayoutINSA_7SwizzleILi3ELi4ELi3EEENSA_18smem_ptr_flag_bitsILi16EEENSU_INSB_IJNSC_ILi8EEESH_EEENSB_IJSH_SE_EEEEEEEvEENS13_INSA_23SM90_TMA_LOAD_MULTICASTENS15_IS17_S19_NSU_INSB_IJSH_S1A_EEENSB_IJSE_SH_EEEEEEEvEEEENS_8epilogue10collective18CollectiveEpilogueINS1N_23Sm100TmaWarpSpecializedILi4ELi2ELi16ELb1ELb0EEEJSK_NSB_IJNSU_ISH_SE_EENSU_INSC_ILi32EEESE_EEEEESL_NSB_IJNSB_IJllllEEESE_SW_EEESL_S1X_NS1N_6fusion15FusionCallbacksIS1R_NS1Y_17LinearCombinationISL_fSL_fLNS_15FloatRoundStyleE2EEESK_S1V_JEEENSA_5SM1004TMEM4LOAD26SM100_TMEM_LOAD_16dp256b4xES14_NS15_INS16_ILi2ELi4ELi3EEES19_NSU_INSB_IJS1A_S1T_EEENSB_IJS1T_SE_EEEEEEENSA_17SM75_U32x4_LDSM_NENSA_21SM90_TMA_STORE_IM2COLES2C_NSA_17SM90_U32x4_STSM_NENSA_39AutoVectorizingCopyWithAssumedAlignmentILi128EEEEEEvvEEEEvNT_6ParamsE)
        .other          _ZN7cutlass13device_kernelINS_4conv6kernel13ConvUniversalINS1_16ConvProblemShapeILNS1_8OperatorE1ELi3EEENS1_10collective14CollectiveConvINS1_47MainloopSm100TmaUmmaWarpSpecializedImplicitGemmILS5_1ELi8ELi3ELi1ELi2EN4cute5tupleIJNSA_1CILi2EEENSC_ILi1EEESE_EEEEENSB_IJNSC_ILi64EEENSC_ILi128EEENSB_IJSH_EEEEEENS_6half_tESL_NSA_8TiledMMAINSA_8MMA_AtomIJNSA_20SM100_MMA_F16BF16_SSISL_SL_fLi64ELi128ELNSA_4UMMA5MajorE0ELSQ_1ELNSP_7ScaleInE0ELSR_0EEEEEENSA_6LayoutINSB_IJSE_SE_SE_EEENSB_IJNSC_ILi0EEESW_SW_EEEEENSB_IJNSA_10UnderscoreESZ_SZ_EEEEENS7_6detail27Sm100ImplicitGemmTileTraitsINSA_20SM90_TMA_LOAD_IM2COLENSA_14ComposedLayoutINSA_7SwizzleILi3ELi4ELi3EEENSA_18smem_ptr_flag_bitsILi16EEENSU_INSB_IJNSC_ILi8EEESH_EEENSB_IJSH_SE_EEEEEEEvEENS13_INSA_23SM90_TMA_LOAD_MULTICASTENS15_IS17_S19_NSU_INSB_IJSH_S1A_EEENSB_IJSE_SH_EEEEEEEvEEEENS_8epilogue10collective18CollectiveEpilogueINS1N_23Sm100TmaWarpSpecializedILi4ELi2ELi16ELb1ELb0EEEJSK_NSB_IJNSU_ISH_SE_EENSU_INSC_ILi32EEESE_EEEEESL_NSB_IJNSB_IJllllEEESE_SW_EEESL_S1X_NS1N_6fusion15FusionCallbacksIS1R_NS1Y_17LinearCombinationISL_fSL_fLNS_15FloatRoundStyleE2EEESK_S1V_JEEENSA_5SM1004TMEM4LOAD26SM100_TMEM_LOAD_16dp256b4xES14_NS15_INS16_ILi2ELi4ELi3EEES19_NSU_INSB_IJS1A_S1T_EEENSB_IJS1T_SE_EEEEEEENSA_17SM75_U32x4_LDSM_NENSA_21SM90_TMA_STORE_IM2COLES2C_NSA_17SM90_U32x4_STSM_NENSA_39AutoVectorizingCopyWithAssumedAlignmentILi128EEEEEEvvEEEEvNT_6ParamsE,@"STO_CUDA_ENTRY STV_DEFAULT"
_ZN7cutlass13device_kernelINS_4conv6kernel13ConvUniversalINS1_16ConvProblemShapeILNS1_8OperatorE1ELi3EEENS1_10collective14CollectiveConvINS1_47MainloopSm100TmaUmmaWarpSpecializedImplicitGemmILS5_1ELi8ELi3ELi1ELi2EN4cute5tupleIJNSA_1CILi2EEENSC_ILi1EEESE_EEEEENSB_IJNSC_ILi64EEENSC_ILi128EEENSB_IJSH_EEEEEENS_6half_tESL_NSA_8TiledMMAINSA_8MMA_AtomIJNSA_20SM100_MMA_F16BF16_SSISL_SL_fLi64ELi128ELNSA_4UMMA5MajorE0ELSQ_1ELNSP_7ScaleInE0ELSR_0EEEEEENSA_6LayoutINSB_IJSE_SE_SE_EEENSB_IJNSC_ILi0EEESW_SW_EEEEENSB_IJNSA_10UnderscoreESZ_SZ_EEEEENS7_6detail27Sm100ImplicitGemmTileTraitsINSA_20SM90_TMA_LOAD_IM2COLENSA_14ComposedLayoutINSA_7SwizzleILi3ELi4ELi3EEENSA_18smem_ptr_flag_bitsILi16EEENSU_INSB_IJNSC_ILi8EEESH_EEENSB_IJSH_SE_EEEEEEEvEENS13_INSA_23SM90_TMA_LOAD_MULTICASTENS15_IS17_S19_NSU_INSB_IJSH_S1A_EEENSB_IJSE_SH_EEEEEEEvEEEENS_8epilogue10collective18CollectiveEpilogueINS1N_23Sm100TmaWarpSpecializedILi4ELi2ELi16ELb1ELb0EEEJSK_NSB_IJNSU_ISH_SE_EENSU_INSC_ILi32EEESE_EEEEESL_NSB_IJNSB_IJllllEEESE_SW_EEESL_S1X_NS1N_6fusion15FusionCallbacksIS1R_NS1Y_17LinearCombinationISL_fSL_fLNS_15FloatRoundStyleE2EEESK_S1V_JEEENSA_5SM1004TMEM4LOAD26SM100_TMEM_LOAD_16dp256b4xES14_NS15_INS16_ILi2ELi4ELi3EEES19_NSU_INSB_IJS1A_S1T_EEENSB_IJS1T_SE_EEEEEEENSA_17SM75_U32x4_LDSM_NENSA_21SM90_TMA_STORE_IM2COLES2C_NSA_17SM90_U32x4_STSM_NENSA_39AutoVectorizingCopyWithAssumedAlignmentILi128EEEEEEvvEEEEvNT_6ParamsE:
[----:B------:R-:W1:Y:S01]  /*0000*/  LDC R1, c[0x0][0x37c] ;  /* 0x0000df00ff017b82 */ /* 0x000e620000000800 */
[----:B------:R-:W2:Y:S01]  /*0010*/  S2R R50, SR_TID.X ;  /* 0x0000000000327919 */ /* 0x000ea20000002100 */
[----:B------:R-:W3:Y:S01]  /*0020*/  LDCU.64 UR8, c[0x0][0x990] ;  /* 0x00013200ff0877ac */ /* 0x000ee20008000a00 */
[----:B-1----:R-:W-:Y:S01]  /*0030*/  VIADD R1, R1, 0xfffffff8 ;  /* 0xfffffff801017836 */ /* 0x002fe20000000000 */
[----:B------:R-:W-:Y:S02]  /*0040*/  PRMT R51, RZ, 0x7610, R51 ;  /* 0x00007610ff337816 */ /* 0x000fe40000000033 */
[----:B------:R-:W-:Y:S01]  /*0050*/  ELECT P3, URZ, PT ;  /* 0x0000000000ff782f */ /* 0x000fe20003860000 */
[----:B---3--:R-:W-:-:S04]  /*0060*/  UISETP.NE.U32.AND UP0, UPT, UR8, URZ, UPT ;  /* 0x000000ff0800728c */ /* 0x008fc8000bf05070 */
[----:B------:R-:W-:Y:S01]  /*0070*/  UISETP.NE.AND.EX UP0, UPT, UR9, URZ, UPT, UP0 ;  /* 0x000000ff0900728c */ /* 0x000fe2000bf05300 */
[----:B--2---:R-:W-:-:S05]  /*0080*/  SHF.R.U32.HI R52, RZ, 0x5, R50 ;  /* 0x00000005ff347819 */ /* 0x004fca0000011632 */
[----:B------:R-:W1:Y:S02]  /*0090*/  SHFL.IDX PT, R0, R52, RZ, 0x1f ;  /* 0x00001fff34007589 */ /* 0x000e6400000e0000 */
[----:B-1----:R-:W-:Y:S01]  /*00a0*/  R2UR UR18, R0 ;  /* 0x00000000001272ca */ /* 0x002fe200000e0000 */
[----:B------:R-:W-:-:S14]  /*00b0*/  BRA.U UP0, `(.L_x_0) ;  /* 0x0000000100307547 */ /* 0x000fdc000b800000 */
[----:B------:R-:W1:Y:S02]  /*00c0*/  LDCU.64 UR4, c[0x0][0x988] ;  /* 0x00013100ff0477ac */ /* 0x000e640008000a00 */
[----:B-1----:R-:W-:-:S04]  /*00d0*/  UISETP.NE.U32.AND UP0, UPT, UR4, URZ, UPT ;  /* 0x000000ff0400728c */ /* 0x002fc8000bf05070 */
[----:B------:R-:W-:-:S09]  /*00e0*/  UISETP.NE.AND.EX UP0, UPT, UR5, URZ, UPT, UP0 ;  /* 0x000000ff0500728c */ /* 0x000fd2000bf05300 */
[----:B------:R-:W-:Y:S05]  /*00f0*/  BRA.U !UP0, `(.L_x_1) ;  /* 0x0000000108147547 */ /* 0x000fea000b800000 */
[----:B------:R-:W1:Y:S01]  /*0100*/  LDC.64 R2, c[0x0][0x988] ;  /* 0x00026200ff027b82 */ /* 0x000e620000000a00 */
[----:B------:R-:W1:Y:S02]  /*0110*/  LDCU.64 UR4, c[0x0][0x358] ;  /* 0x00006b00ff0477ac */ /* 0x000e640008000a00 */
[----:B-1----:R1:W5:Y:S01]  /*0120*/  LDG.E R27, desc[UR4][R2.64] ;  /* 0x00000004021b7981 */ /* 0x002362000c1e1900 */
[----:B------:R-:W-:Y:S01]  /*0130*/  HFMA2 R51, -RZ, RZ, 0, 5.9604644775390625e-08 ;  /* 0x00000001ff337431 */ /* 0x000fe200000001ff */
[----:B------:R-:W-:Y:S05]  /*0140*/  BRA `(.L_x_0) ;  /* 0x00000000000c7947 */ /* 0x000fea0003800000 */
.L_x_1:
[----:B------:R-:W1:Y:S01]  /*0150*/  LDCU UR4, c[0x0][0x980] ;  /* 0x00013000ff0477ac */ /* 0x000e620008000800 */
[----:B------:R-:W-:Y:S01]  /*0160*/  HFMA2 R51, -RZ, RZ, 0, 5.9604644775390625e-08 ;  /* 0x00000001ff337431 */ /* 0x000fe200000001ff */
[----:B-1----:R-:W-:-:S07]  /*0170*/  MOV R27, UR4 ;  /* 0x00000004001b7c02 */ /* 0x002fce0008000f00 */
.L_x_0:
[----:B------:R-:W2:Y:S02]  /*0180*/  LDCU.64 UR4, c[0x0][0x9b0] ;  /* 0x00013600ff0477ac */ /* 0x000ea40008000a00 */
[----:B--2---:R-:W-:-:S04]  /*0190*/  UISETP.NE.U32.AND UP0, UPT, UR4, URZ, UPT ;  /* 0x000000ff0400728c */ /* 0x004fc8000bf05070 */
[----:B------:R-:W-:-:S09]  /*01a0*/  UISETP.NE.AND.EX UP0, UPT, UR5, URZ, UPT, UP0 ;  /* 0x000000ff0500728c */ /* 0x000fd2000bf05300 */
[----:B------:R-:W-:Y:S05]  /*01b0*/  BRA.U UP0, `(.L_x_2) ;  /* 0x0000000100287547 */ /* 0x000fea000b800000 */
[----:B------:R-:W2:Y:S02]  /*01c0*/  LDCU.64 UR4, c[0x0][0x9a8] ;  /* 0x00013500ff0477ac */ /* 0x000ea40008000a00 */
[----:B--2---:R-:W-:-:S04]  /*01d0*/  UISETP.NE.U32.AND UP0, UPT, UR4, URZ, UPT ;  /* 0x000000ff0400728c */ /* 0x004fc8000bf05070 */
[----:B------:R-:W-:-:S09]  /*01e0*/  UISETP.NE.AND.EX UP0, UPT, UR5, URZ, UPT, UP0 ;  /* 0x000000ff0500728c */ /* 0x000fd2000bf05300 */
[----:B------:R-:W-:Y:S05]  /*01f0*/  BRA.U !UP0, `(.L_x_3) ;  /* 0x0000000108107547 */ /* 0x000fea000b800000 */
[----:B------:R-:W2:Y:S01]  /*0200*/  LDC.64 R24, c[0x0][0x9a8] ;  /* 0x00026a00ff187b82 */ /* 0x000ea20000000a00 */
[----:B------:R-:W2:Y:S02]  /*0210*/  LDCU.64 UR4, c[0x0][0x358] ;  /* 0x00006b00ff0477ac */ /* 0x000ea40008000a00 */
[----:B--2---:R2:W5:Y:S01]  /*0220*/  LDG.E R24, desc[UR4][R24.64] ;  /* 0x0000000418187981 */ /* 0x004562000c1e1900 */
[----:B------:R-:W-:Y:S05]  /*0230*/  BRA `(.L_x_2) ;  /* 0x0000000000087947 */ /* 0x000fea0003800000 */
.L_x_3:
[----:B------:R-:W2:Y:S02]  /*0240*/  LDCU UR4, c[0x0][0x9a0] ;  /* 0x00013400ff0477ac */ /* 0x000ea40008000800 */
[----:B--2---:R-:W-:Y:S02]  /*0250*/  MOV R24, UR4 ;  /* 0x0000000400187c02 */ /* 0x004fe40008000f00 */
.L_x_2:
[----:B------:R-:W-:Y:S01]  /*0260*/  IMAD.U32 R0, RZ, RZ, UR18 ;  /* 0x00000012ff007e24 */ /* 0x000fe2000f8e00ff */
[----:B------:R-:W-:Y:S04]  /*0270*/  BSSY.RECONVERGENT B0, `(.L_x_4) ;  /* 0x000000c000007945 */ /* 0x000fe80003800200 */
[C---:B------:R-:W-:Y:S02]  /*0280*/  ISETP.NE.OR P1, PT, R0.reuse, 0x1, !P3 ;  /* 0x000000010000780c */ /* 0x040fe40005f25670 */
[----:B------:R-:W-:-:S11]  /*0290*/  ISETP.NE.OR P0, PT, R0, 0x3, !P3 ;  /* 0x000000030000780c */ /* 0x000fd60005f05670 */
[----:B------:R-:W-:Y:S05]  /*02a0*/  @P1 BRA `(.L_x_5) ;  /* 0x0000000000201947 */ /* 0x000fea0003800000 */
[----:B------:R-:W3:Y:S02]  /*02b0*/  LDCU.64 UR4, c[0x0][0x348] ;  /* 0x00006900ff0477ac */ /* 0x000ee40008000a00 */
[----:B---3--:R-:W-:Y:S02]  /*02c0*/  UIADD3 UR6, UP1, UPT, UR4, 0x80, URZ ;  /* 0x0000008004067890 */ /* 0x008fe4000ff3e0ff */
[----:B------:R-:W-:Y:S02]  /*02d0*/  UIADD3 UR4, UP0, UPT, UR4, 0x200, URZ ;  /* 0x0000020004047890 */ /* 0x000fe4000ff1e0ff */
[----:B------:R-:W-:Y:S02]  /*02e0*/  UIADD3.X UR7, UPT, UPT, URZ, UR5, URZ, UP1, !UPT ;  /* 0x00000005ff077290 */ /* 0x000fe40008ffe4ff */
[----:B------:R-:W-:-:S07]  /*02f0*/  UIADD3.X UR5, UPT, UPT, URZ, UR5, URZ, UP0, !UPT ;  /* 0x00000005ff057290 */ /* 0x000fce00087fe4ff */
[----:B------:R3:W-:Y:S02]  /*0300*/  UTMACCTL.PF [UR6] ;  /* 0x00000000060079b9 */ /* 0x0007e40008040000 */
[----:B------:R3:W-:Y:S02]  /*0310*/  UTMACCTL.PF [UR4] ;  /* 0x00000000040079b9 */ /* 0x0007e40008040000 */
[----:B---3--:R-:W-:Y:S01]  /*0320*/  NOP ;  /* 0x0000000000007918 */ /* 0x008fe20000000000 */
.L_x_5:
[----:B------:R-:W-:Y:S05]  /*0330*/  BSYNC.RECONVERGENT B0 ;  /* 0x0000000000007941 */ /* 0x000fea0003800200 */
.L_x_4:
[----:B------:R-:W-:Y:S04]  /*0340*/  BSSY.RECONVERGENT B0, `(.L_x_6) ;  /* 0x000000a000007945 */ /* 0x000fe80003800200 */
        /* <DEDUP_REMOVED lines=9> */
.L_x_7:
[----:B------:R-:W-:Y:S05]  /*03e0*/  BSYNC.RECONVERGENT B0 ;  /* 0x0000000000007941 */ /* 0x000fea0003800200 */
.L_x_6:
[----:B------:R-:W3:Y:S01]  /*03f0*/  LDCU.64 UR4, c[0x0][0x988] ;  /* 0x00013100ff0477ac */ /* 0x000ee20008000a00 */
[----:B------:R-:W-:Y:S02]  /*0400*/  UISETP.EQ.U32.AND UP2, UPT, UR8, URZ, UPT ;  /* 0x000000ff0800728c */ /* 0x000fe4000bf42070 */
[----:B------:R-:W-:Y:S02]  /*0410*/  UPLOP3.LUT UP3, UPT, UPT, UPT, UPT, 0x80, 0x8 ;  /* 0x000000000008789c */ /* 0x000fe40003f6f070 */
[----:B---3--:R-:W-:-:S04]  /*0420*/  UISETP.NE.U32.AND UP0, UPT, UR4, URZ, UPT ;  /* 0x000000ff0400728c */ /* 0x008fc8000bf05070 */
[----:B------:R-:W-:-:S04]  /*0430*/  UISETP.NE.AND.EX UP1, UPT, UR5, URZ, UPT, UP0 ;  /* 0x000000ff0500728c */ /* 0x000fc8000bf25300 */
[----:B------:R-:W-:-:S04]  /*0440*/  UISETP.EQ.OR.EX UP4, UPT, UR9, URZ, !UP1, UP2 ;  /* 0x000000ff0900728c */ /* 0x000fc8000cf82720 */
[----:B------:R-:W-:-:S06]  /*0450*/  UP2UR UR4, UPR, URZ, 0x10 ;  /* 0x00000010ff047883 */ /* 0x000fcc0008000000 */
[----:B------:R-:W-:Y:S01]  /*0460*/  MOV R59, UR4 ;  /* 0x00000004003b7c02 */ /* 0x000fe20008000f00 */
[----:B------:R-:W-:Y:S06]  /*0470*/  BRA.U !UP4, `(.L_x_8) ;  /* 0x000000010c207547 */ /* 0x000fec000b800000 */
[----:B------:R-:W-:Y:S01]  /*0480*/  UISETP.NE.U32.AND UP2, UPT, UR8, URZ, UPT ;  /* 0x000000ff0800728c */ /* 0x000fe2000bf45070 */
[----:B-----5:R-:W-:Y:S01]  /*0490*/  FSETP.NEU.AND P0, PT, R27, RZ, PT ;  /* 0x000000ff1b00720b */ /* 0x020fe20003f0d000 */
[----:B------:R-:W-:Y:S02]  /*04a0*/  USEL UR4, URZ, 0xffffffff, UP1 ;  /* 0xffffffffff047887 */ /* 0x000fe40008800000 */
[----:B------:R-:W-:-:S10]  /*04b0*/  UISETP.NE.AND.EX UP2, UPT, UR9, URZ, UPT, UP2 ;  /* 0x000000ff0900728c */ /* 0x000fd4000bf45320 */
[----:B------:R-:W-:Y:S01]  /*04c0*/  VOTEU.ANY UP0, P0 ;  /* 0x0000000000ff7886 */ /* 0x000fe20000000100 */
[----:B------:R-:W-:-:S04]  /*04d0*/  @!UP2 USEL UR4, URZ, 0xffffffff, UP0 ;  /* 0xffffffffff04a887 */ /* 0x000fc80008000000 */
[----:B------:R-:W-:-:S04]  /*04e0*/  ULOP3.LUT UR4, UR4, 0x1, URZ, 0xc0, !UPT ;  /* 0x0000000104047892 */ /* 0x000fc8000f8ec0ff */
[----:B------:R-:W-:-:S11]  /*04f0*/  UISETP.NE.U32.AND UP3, UPT, UR4, 0x1, UPT ;  /* 0x000000010400788c */ /* 0x000fd6000bf65070 */
.L_x_8:
[----:B-1----:R-:W1:Y:S02]  /*0500*/  SHFL.IDX PT, R2, R52, RZ, 0x1f ;  /* 0x00001fff34027589 */ /* 0x002e6400000e0000 */
[----:B-1----:R-:W-:-:S13]  /*0510*/  ISETP.NE.AND P0, PT, R2, RZ, PT ;  /* 0x000000ff0200720c */ /* 0x002fda0003f05270 */
[----:B------:R-:W-:Y:S05]  /*0520*/  @P0 BRA `(.L_x_9) ;  /* 0x0000000000840947 */ /* 0x000fea0003800000 */
[----:B------:R-:W-:Y:S01]  /*0530*/  ELECT P0, URZ, PT ;  /* 0x0000000000ff782f */ /* 0x000fe20003800000 */
[----:B------:R-:W-:-:S12]  /*0540*/  BSSY.RECONVERGENT B0, `(.L_x_9) ;  /* 0x000001f000007945 */ /* 0x000fd80003800200 */
[----:B------:R-:W-:Y:S05]  /*0550*/  @!P0 BRA `(.L_x_10) ;  /* 0x0000000000748947 */ /* 0x000fea0003800000 */
[----:B------:R-:W1:Y:S01]  /*0560*/  S2UR UR4, SR_CgaCtaId ;  /* 0x00000000000479c3 */ /* 0x000e620000008800 */
[----:B------:R-:W-:Y:S01]  /*0570*/  UMOV UR5, 0x400 ;  /* 0x0000040000057882 */ /* 0x000fe20000000000 */
[----:B------:R-:W-:Y:S01]  /*0580*/  UMOV UR8, 0x1 ;  /* 0x0000000100087882 */ /* 0x000fe20000000000 */
[----:B------:R-:W-:Y:S01]  /*0590*/  UMOV UR6, 0x2 ;  /* 0x0000000200067882 */ /* 0x000fe20000000000 */
[----:B------:R-:W-:-:S04]  /*05a0*/  UIADD3 UR8, UPT, UPT, -UR8, 0x100000, URZ ;  /* 0x0010000008087890 */ /* 0x000fc8000fffe1ff */
[----:B------:R-:W-:Y:S02]  /*05b0*/  USHF.L.U32 UR9, UR8, 0xb, URZ ;  /* 0x0000000b08097899 */ /* 0x000fe400080006ff */
[----:B------:R-:W-:Y:S02]  /*05c0*/  USHF.L.U32 UR8, UR8, 0x1, URZ ;  /* 0x0000000108087899 */ /* 0x000fe400080006ff */
[----:B------:R-:W-:-:S04]  /*05d0*/  UIADD3 UR6, UPT, UPT, -UR6, 0x100000, URZ ;  /* 0x0010000006067890 */ /* 0x000fc8000fffe1ff */
[----:B------:R-:W-:Y:S02]  /*05e0*/  USHF.L.U32 UR7, UR6, 0xb, URZ ;  /* 0x0000000b06077899 */ /* 0x000fe400080006ff */
[----:B------:R-:W-:Y:S02]  /*05f0*/  USHF.L.U32 UR6, UR6, 0x1, URZ ;  /* 0x0000000106067899 */ /* 0x000fe400080006ff */
[----:B-1----:R-:W-:Y:S01]  /*0600*/  ULEA UR4, UR4, UR5, 0x18 ;  /* 0x0000000504047291 */ /* 0x002fe2000f8ec0ff */
[----:B------:R-:W1:Y:S11]  /*0610*/  FENCE.VIEW.ASYNC.S ;  /* 0x00000000000073c6 */ /* 0x000e760000000000 */
[----:B-1----:R1:W3:Y:S01]  /*0620*/  SYNCS.EXCH.64 URZ, [UR4], UR8 ;  /* 0x0000000804ff75b2 */ /* 0x0022e20008000100 */
[----:B------:R1:W4:Y:S01]  /*0630*/  SYNCS.EXCH.64 URZ, [UR4+0x40], UR6 ;  /* 0x0000400604ff75b2 */ /* 0x0003220008000100 */
[----:B------:R1:W1:Y:S01]  /*0640*/  SYNCS.EXCH.64 URZ, [UR4+0x8], UR8 ;  /* 0x0000080804ff75b2 */ /* 0x0002620008000100 */
        /* <DEDUP_REMOVED lines=13> */
[----:B------:R-:W-:Y:S01]  /*0720*/  NOP ;  /* 0x0000000000007918 */ /* 0x000fe20000000000 */
.L_x_10:
[----:B-1----:R-:W-:Y:S05]  /*0730*/  BSYNC.RECONVERGENT B0 ;  /* 0x0000000000007941 */ /* 0x002fea0003800200 */
.L_x_9:
[----:B------:R-:W1:Y:S01]  /*0740*/  SHFL.IDX PT, R2, R52, RZ, 0x1f ;  /* 0x00001fff34027589 */ /* 0x000e6200000e0000 */
[----:B------:R-:W-:Y:S01]  /*0750*/  NOP ;  /* 0x0000000000007918 */ /* 0x000fe20000000000 */
[----:B-1----:R-:W-:-:S13]  /*0760*/  ISETP.NE.AND P0, PT, R2, 0x1, PT ;  /* 0x000000010200780c */ /* 0x002fda0003f05270 */
[----:B------:R-:W-:Y:S05]  /*0770*/  @P0 BRA `(.L_x_11) ;  /* 0x0000000000580947 */ /* 0x000fea0003800000 */
        /* <DEDUP_REMOVED lines=9> */
[----:B------:R-:W-:Y:S01]  /*0810*/  USHF.L.U32 UR6, UR6, 0x1, URZ ;  /* 0x0000000106067899 */ /* 0x000fe200080006ff */
[----:B------:R-:W-:Y:S01]  /*0820*/  ELECT P0, URZ, PT ;  /* 0x0000000000ff782f */ /* 0x000fe20003800000 */
[----:B-1----:R-:W-:Y:S01]  /*0830*/  ULEA UR4, UR4, UR5, 0x18 ;  /* 0x0000000504047291 */ /* 0x002fe2000f8ec0ff */
[----:B------:R-:W1:Y:S11]  /*0840*/  FENCE.VIEW.ASYNC.S ;  /* 0x00000000000073c6 */ /* 0x000e760000000000 */
[----:B-1----:R1:W1:Y:S01]  /*0850*/  SYNCS.EXCH.64 URZ, [UR4+0x80], UR8 ;  /* 0x0000800804ff75b2 */ /* 0x0022620008000100 */
        /* <DEDUP_REMOVED lines=8> */
.L_x_11:
[----:B------:R-:W2:Y:S01]  /*08e0*/  SHFL.IDX PT, R2, R52, RZ, 0x1f ;  /* 0x00001fff34027589 */ /* 0x000ea200000e0000 */
[----:B------:R-:W-:Y:S01]  /*08f0*/  NOP ;  /* 0x0000000000007918 */ /* 0x000fe20000000000 */
[----:B--2---:R-:W-:-:S13]  /*0900*/  ISETP.NE.AND P0, PT, R2, 0x3, PT ;  /* 0x000000030200780c */ /* 0x004fda0003f05270 */
[----:B------:R-:W-:Y:S05]  /*0910*/  @P0 BRA `(.L_x_12) ;  /* 0x0000000000300947 */ /* 0x000fea0003800000 */
[----:B-1----:R-:W1:Y:S01]  /*0920*/  S2UR UR4, SR_CgaCtaId ;  /* 0x00000000000479c3 */ /* 0x002e620000008800 */
[----:B------:R-:W-:Y:S01]  /*0930*/  UMOV UR6, 0x400 ;  /* 0x0000040000067882 */ /* 0x000fe20000000000 */
[----:B------:R-:W-:Y:S01]  /*0940*/  UMOV UR5, 0x20 ;  /* 0x0000002000057882 */ /* 0x000fe20000000000 */
[----:B------:R-:W-:Y:S01]  /*0950*/  ELECT P0, URZ, PT ;  /* 0x0000000000ff782f */ /* 0x000fe20003800000 */
[----:B-1----:R-:W-:Y:S02]  /*0960*/  ULEA UR6, UR4, UR6, 0x18 ;  /* 0x0000000604067291 */ /* 0x002fe4000f8ec0ff */
[----:B------:R-:W-:-:S04]  /*0970*/  UIADD3 UR4, UPT, UPT, -UR5, 0x100000, URZ ;  /* 0x0010000005047890 */ /* 0x000fc8000fffe1ff */
[----:B------:R-:W-:Y:S02]  /*0980*/  USHF.L.U32 UR5, UR4, 0xb, URZ ;  /* 0x0000000b04057899 */ /* 0x000fe400080006ff */
[----:B------:R-:W-:Y:S01]  /*0990*/  USHF.L.U32 UR4, UR4, 0x1, URZ ;  /* 0x0000000104047899 */ /* 0x000fe200080006ff */
[----:B------:R-:W1:Y:S11]  /*09a0*/  FENCE.VIEW.ASYNC.S ;  /* 0x00000000000073c6 */ /* 0x000e760000000000 */
[----:B-1----:R2:W1:Y:S01]  /*09b0*/  SYNCS.EXCH.64 URZ, [UR6+0xc0], UR4 ;  /* 0x0000c00406ff75b2 */ /* 0x0024620008000100 */
[----:B------:R2:W1:Y:S02]  /*09c0*/  SYNCS.EXCH.64 URZ, [UR6+0xc8], UR4 ;  /* 0x0000c80406ff75b2 */ /* 0x0004640008000100 */
[----:B--2---:R-:W-:Y:S01]  /*09d0*/  NOP ;  /* 0x0000000000007918 */ /* 0x004fe20000000000 */
.L_x_12:
[----:B------:R-:W2:Y:S01]  /*09e0*/  SHFL.IDX PT, R2, R52, RZ, 0x1f ;  /* 0x00001fff34027589 */ /* 0x000ea200000e0000 */
[----:B------:R-:W-:Y:S01]  /*09f0*/  NOP ;  /* 0x0000000000007918 */ /* 0x000fe20000000000 */
[----:B--2---:R-:W-:-:S13]  /*0a00*/  ISETP.NE.AND P0, PT, R2, 0x4, PT ;  /* 0x000000040200780c */ /* 0x004fda0003f05270 */
[----:B------:R-:W-:Y:S05]  /*0a10*/  @P0 BRA `(.L_x_13) ;  /* 0x0000000000440947 */ /* 0x000fea0003800000 */
[----:B-1----:R-:W1:Y:S01]  /*0a20*/  S2UR UR6, SR_CgaCtaId ;  /* 0x00000000000679c3 */ /* 0x002e620000008800 */
[----:B------:R-:W-:Y:S01]  /*0a30*/  UMOV UR4, 0x1e0 ;  /* 0x000001e000047882 */ /* 0x000fe20000000000 */
[----:B------:R-:W-:Y:S01]  /*0a40*/  UMOV UR5, 0x400 ;  /* 0x0000040000057882 */ /* 0x000fe20000000000 */
[----:B------:R-:W-:Y:S01]  /*0a50*/  USEL UR4, UR4, 0x1a0, UP3 ;  /* 0x000001a004047887 */ /* 0x000fe20009800000 */
[----:B------:R-:W-:Y:S01]  /*0a60*/  UMOV UR8, 0x1 ;  /* 0x0000000100087882 */ /* 0x000fe20000000000 */
[----:B------:R-:W-:Y:S01]  /*0a70*/  ELECT P0, URZ, PT ;  /* 0x0000000000ff782f */ /* 0x000fe20003800000 */
[----:B------:R-:W-:-:S04]  /*0a80*/  UIADD3 UR8, UPT, UPT, -UR8, 0x100000, URZ ;  /* 0x0010000008087890 */ /* 0x000fc8000fffe1ff */
[----:B------:R-:W-:Y:S02]  /*0a90*/  USHF.L.U32 UR9, UR8, 0xb, URZ ;  /* 0x0000000b08097899 */ /* 0x000fe400080006ff */
[----:B------:R-:W-:Y:S02]  /*0aa0*/  USHF.L.U32 UR8, UR8, 0x1, URZ ;  /* 0x0000000108087899 */ /* 0x000fe400080006ff */
[----:B-1----:R-:W-:Y:S02]  /*0ab0*/  ULEA UR6, UR6, UR5, 0x18 ;  /* 0x0000000506067291 */ /* 0x002fe4000f8ec0ff */
[----:B------:R-:W-:-:S04]  /*0ac0*/  UIADD3 UR4, UPT, UPT, -UR4, 0x100000, URZ ;  /* 0x0010000004047890 */ /* 0x000fc8000fffe1ff */
[----:B------:R-:W-:Y:S02]  /*0ad0*/  USHF.L.U32 UR5, UR4, 0xb, URZ ;  /* 0x0000000b04057899 */ /* 0x000fe400080006ff */
[----:B------:R-:W-:Y:S01]  /*0ae0*/  USHF.L.U32 UR4, UR4, 0x1, URZ ;  /* 0x0000000104047899 */ /* 0x000fe200080006ff */
[----:B------:R-:W1:Y:S03]  /*0af0*/  FENCE.VIEW.ASYNC.S ;  /* 0x00000000000073c6 */ /* 0x000e660000000000 */
[----:B-1----:R2:W1:Y:S08]  /*0b00*/  SYNCS.EXCH.64 URZ, [UR6+0xd0], UR8 ;  /* 0x0000d00806ff75b2 */ /* 0x0024700008000100 */
[----:B------:R2:W1:Y:S02]  /*0b10*/  SYNCS.EXCH.64 URZ, [UR6+0xd8], UR4 ;  /* 0x0000d80406ff75b2 */ /* 0x0004640008000100 */
[----:B--2---:R-:W-:Y:S01]  /*0b20*/  NOP ;  /* 0x0000000000007918 */ /* 0x004fe20000000000 */
.L_x_13:
[----:B------:R-:W2:Y:S01]  /*0b30*/  SHFL.IDX PT, R2, R52, RZ, 0x1f ;  /* 0x00001fff34027589 */ /* 0x000ea200000e0000 */
[----:B------:R-:W-:Y:S01]  /*0b40*/  NOP ;  /* 0x0000000000007918 */ /* 0x000fe20000000000 */
[----:B--2---:R-:W-:-:S13]  /*0b50*/  ISETP.NE.AND P0, PT, R2, 0x5, PT ;  /* 0x000000050200780c */ /* 0x004fda0003f05270 */
[----:B------:R-:W-:Y:S05]  /*0b60*/  @P0 BRA `(.L_x_14) ;  /* 0x0000000000480947 */ /* 0x000fea0003800000 */
[----:B------:R-:W2:Y:S01]  /*0b70*/  S2UR UR5, SR_CgaCtaId ;  /* 0x00000000000579c3 */ /* 0x000ea20000008800 */
[----:B-1----:R-:W-:Y:S01]  /*0b80*/  UMOV UR4, 0x400 ;  /* 0x0000040000047882 */ /* 0x002fe20000000000 */
        /* <DEDUP_REMOVED lines=9> */
[----:B--2---:R-:W-:Y:S01]  /*0c20*/  ULEA UR4, UR5, UR4, 0x18 ;  /* 0x0000000405047291 */ /* 0x004fe2000f8ec0ff */
[----:B------:R-:W1:Y:S11]  /*0c30*/  FENCE.VIEW.ASYNC.S ;  /* 0x00000000000073c6 */ /* 0x000e760000000000 */
[----:B-1----:R2:W1:Y:S01]  /*0c40*/  SYNCS.EXCH.64 URZ, [UR4+0xe0], UR8 ;  /* 0x0000e00804ff75b2 */ /* 0x0024620008000100 */
[----:B------:R2:W1:Y:S01]  /*0c50*/  SYNCS.EXCH.64 URZ, [UR4+0xf0], UR6 ;  /* 0x0000f00604ff75b2 */ /* 0x0004620008000100 */
[----:B------:R2:W1:Y:S01]  /*0c60*/  SYNCS.EXCH.64 URZ, [UR4+0xe8], UR8 ;  /* 0x0000e80804ff75b2 */ /* 0x0004620008000100 */
[----:B------:R2:W1:Y:S02]  /*0c70*/  SYNCS.EXCH.64 URZ, [UR4+0xf8], UR6 ;  /* 0x0000f80604ff75b2 */ /* 0x0004640008000100 */
[----:B--2---:R-:W-:Y:S01]  /*0c80*/  NOP ;  /* 0x0000000000007918 */ /* 0x004fe20000000000 */
.L_x_14:
[----:B-1----:R-:W1:Y:S01]  /*0c90*/  LDCU UR4, c[0x0][0x36c] ;  /* 0x00006d80ff0477ac */ /* 0x002e620008000800 */
[----:B------:R-:W-:Y:S01]  /*0ca0*/  ISETP.NE.OR P3, PT, R0, 0x2, !P3 ;  /* 0x000000020000780c */ /* 0x000fe20005f65670 */
[----:B------:R-:W-:Y:S01]  /*0cb0*/  NOP ;  /* 0x0000000000007918 */ /* 0x000fe20000000000 */
[----:B------:R-:W-:Y:S01]  /*0cc0*/  LOP3.LUT R0, R50, 0x1f, RZ, 0xc0, !PT ;  /* 0x0000001f32007812 */ /* 0x000fe200078ec0ff */
[----:B------:R-:W-:Y:S02]  /*0cd0*/  UISETP.NE.AND UP5, UPT, UR18, 0x2, UPT ;  /* 0x000000021200788c */ /* 0x000fe4000bfa5270 */
[----:B------:R-:W-:Y:S02]  /*0ce0*/  UISETP.NE.AND UP4, UPT, UR18, URZ, UPT ;  /* 0x000000ff1200728c */ /* 0x000fe4000bf85270 */
[----:B-1----:R-:W-:-:S09]  /*0cf0*/  UISETP.EQ.U32.AND UP6, UPT, UR4, 0x1, UPT ;  /* 0x000000010400788c */ /* 0x002fd2000bfc2070 */
[----:B------:R-:W-:Y:S05]  /*0d00*/  BRA.U !UP6, `(.L_x_15) ;  /* 0x000000010e087547 */ /* 0x000fea000b800000 */
[----:B---34-:R-:W-:Y:S01]  /*0d10*/  UCGABAR_ARV ;  /* 0x00000000000079c7 */ /* 0x018fe20008000000 */
[----:B------:R-:W-:Y:S05]  /*0d20*/  BRA `(.L_x_16) ;  /* 0x0000000000047947 */ /* 0x000fea0003800000 */
.L_x_15:
[----:B---34-:R-:W-:Y:S01]  /*0d30*/  NOP ;  /* 0x0000000000007918 */ /* 0x018fe20000000000 */
.L_x_16:
[----:B------:R-:W1:Y:S01]  /*0d40*/  S2R R4, SR_CTAID.Y ;  /* 0x0000000000047919 */ /* 0x000e620000002600 */
[----:B------:R-:W2:Y:S01]  /*0d50*/  S2UR UR51, SR_CTAID.X ;  /* 0x00000000003379c3 */ /* 0x000ea20000002500 */
[----:B------:R-:W-:-:S05]  /*0d60*/  CS2R.32 R45, SR_CgaSize ;  /* 0x00000000002d7805 */ /* 0x000fca0000008a00 */
[----:B------:R-:W-:-:S05]  /*0d70*/  IMAD R45, R45, -0xa0, RZ ;  /* 0xffffff602d2d7824 */ /* 0x000fca00078e02ff */
[----:B------:R-:W-:-:S14]  /*0d80*/  R2UR UR5, R45 ;  /* 0x000000002d0572ca */ /* 0x000fdc00000e0000 */
[----:B------:R-:W3:Y:S01]  /*0d90*/  LDCU UR5, c[0x0][UR5+0x2b0] ;  /* 0x00005600050577ac */ /* 0x000ee20008000800 */
[----:B------:R-:W-:-:S05]  /*0da0*/  CS2R.32 R45, SR_CgaSize ;  /* 0x00000000002d7805 */ /* 0x000fca0000008a00 */
[----:B------:R-:W-:-:S05]  /*0db0*/  IMAD R45, R45, -0xa0, RZ ;  /* 0xffffff602d2d7824 */ /* 0x000fca00078e02ff */
[----:B------:R-:W-:-:S14]  /*0dc0*/  R2UR UR4, R45 ;  /* 0x000000002d0472ca */ /* 0x000fdc00000e0000 */
[----:B------:R-:W4:Y:S01]  /*0dd0*/  LDCU UR4, c[0x0][UR4+0x2b4] ;  /* 0x00005680040477ac */ /* 0x000f220008000800 */
[----:B------:R-:W-:-:S05]  /*0de0*/  CS2R.32 R2, SR_CgaSize ;  /* 0x0000000000027805 */ /* 0x000fca0000008a00 */
[----:B------:R-:W-:-:S06]  /*0df0*/  IMAD R2, R2, -0xa0, RZ ;  /* 0xffffff6002027824 */ /* 0x000fcc00078e02ff */
[----:B------:R-:W4:Y:S01]  /*0e00*/  LDC R2, c[0x0][R2+0x2a0] ;  /* 0x0000a80002027b82 */ /* 0x000f220000000800 */
[----:B------:R-:W1:Y:S01]  /*0e10*/  LDCU UR19, c[0x0][0xc24] ;  /* 0x00018480ff1377ac */ /* 0x000e620008000800 */
[----:B------:R-:W1:Y:S06]  /*0e20*/  LDCU UR39, c[0x0][0xc24] ;  /* 0x00018480ff2777ac */ /* 0x000e6c0008000800 */
[----:B------:R-:W4:Y:S01]  /*0e30*/  S2UR UR6, SR_CgaCtaId ;  /* 0x00000000000679c3 */ /* 0x000f220000008800 */
[----:B------:R-:W4:Y:S01]  /*0e40*/  LDCU UR22, c[0x0][0xc30] ;  /* 0x00018600ff1677ac */ /* 0x000f220008000800 */
[----:B--2---:R-:W-:-:S02]  /*0e50*/  I2FP.F32.U32 R45, UR51 ;  /* 0x00000033002d7c45 */ /* 0x004fc40008201000 */
[----:B------:R-:W-:-:S05]  /*0e60*/  CS2R.32 R3, SR_CgaSize ;  /* 0x0000000000037805 */ /* 0x000fca0000008a00 */
[----:B------:R-:W-:-:S06]  /*0e70*/  IMAD R3, R3, -0xa0, RZ ;  /* 0xffffff6003037824 */ /* 0x000fcc00078e02ff */
[----:B------:R-:W2:Y:S01]  /*0e80*/  LDC R3, c[0x0][R3+0x2a4] ;  /* 0x0000a90003037b82 */ /* 0x000ea20000000800 */
[----:B-1----:R-:W-:Y:S01]  /*0e90*/  UISETP.GE.AND UP0, UPT, UR19, 0x1, UPT ;  /* 0x000000011300788c */ /* 0x002fe2000bf06270 */
[----:B---3--:R-:W-:Y:S01]  /*0ea0*/  FMUL R45, R45, UR5 ;  /* 0x000000052d2d7c20 */ /* 0x008fe20008400000 */
[----:B------:R-:W-:-:S05]  /*0eb0*/  I2FP.F32.U32 R44, R4 ;  /* 0x00000004002c7245 */ /* 0x000fca0000201000 */
[----:B------:R-:W1:Y:S01]  /*0ec0*/  S2UR UR54, SR_CTAID.Z ;  /* 0x00000000003679c3 */ /* 0x000e620000002700 */
[----:B------:R-:W3:Y:S01]  /*0ed0*/  F2I.U32.TRUNC.NTZ R45, R45 ;  /* 0x0000002d002d7305 */ /* 0x000ee2000020f000 */
[----:B----4-:R-:W-:Y:S01]  /*0ee0*/  FMUL R44, R44, UR4 ;  /* 0x000000042c2c7c20 */ /* 0x010fe20008400000 */
[----:B------:R-:W-:-:S05]  /*0ef0*/  USHF.L.U32 UR53, UR6, 0xb, URZ ;  /* 0x0000000b06357899 */ /* 0x000fca00080006ff */
[----:B------:R-:W4:Y:S01]  /*0f00*/  S2UR UR24, SR_CTAID.Y ;  /* 0x00000000001879c3 */ /* 0x000f220000002600 */
[----:B------:R-:W-:Y:S01]  /*0f10*/  USHF.L.U32 UR52, UR6, 0x5, URZ ;  /* 0x0000000506347899 */ /* 0x000fe200080006ff */
[----:B------:R-:W1:Y:S01]  /*0f20*/  F2I.U32.TRUNC.NTZ R44, R44 ;  /* 0x0000002c002c7305 */ /* 0x000e62000020f000 */
[----:B------:R-:W-:Y:S02]  /*0f30*/  ULOP3.LUT UR53, UR53, 0x800, URZ, 0xc0, !UPT ;  /* 0x0000080035357892 */ /* 0x000fe4000f8ec0ff */
[----:B------:R-:W-:Y:S01]  /*0f40*/  ULOP3.LUT UR52, UR52, 0x20, URZ, 0xc0, !UPT ;  /* 0x0000002034347892 */ /* 0x000fe2000f8ec0ff */
[----:B---3--:R-:W-:-:S05]  /*0f50*/  IADD3 R45, PT, PT, -R45, RZ, RZ ;  /* 0x000000ff2d2d7210 */ /* 0x008fca0007ffe1ff */
[----:B------:R-:W-:Y:S01]  /*0f60*/  IMAD R45, R2, R45, UR51 ;  /* 0x00000033022d7e24 */ /* 0x000fe2000f8e022d */
[----:B------:R-:W-:Y:S02]  /*0f70*/  PRMT R2, RZ, 0x7610, R2 ;  /* 0x00007610ff027816 */ /* 0x000fe40000000002 */
[----:B-1----:R-:W-:-:S05]  /*0f80*/  IADD3 R44, PT, PT, -R44, RZ, RZ ;  /* 0x000000ff2c2c7210 */ /* 0x002fca0007ffe1ff */
[----:B--2---:R-:W-:Y:S01]  /*0f90*/  IMAD R44, R3, R44, R4 ;  /* 0x0000002c032c7224 */ /* 0x004fe200078e0204 */
[----:B----4-:R-:W-:Y:S06]  /*0fa0*/  BRA.U UP4, `(.L_x_17) ;  /* 0x0000000104207547 */ /* 0x010fec000b800000 */
[C---:B------:R-:W-:Y:S02]  /*0fb0*/  ISETP.NE.AND P2, PT, R44.reuse, RZ, PT ;  /* 0x000000ff2c00720c */ /* 0x040fe40003f45270 */
[----:B------:R-:W-:Y:S02]  /*0fc0*/  ISETP.NE.AND P0, PT, R44, RZ, PT ;  /* 0x000000ff2c00720c */ /* 0x000fe40003f05270 */
[C---:B------:R-:W-:Y:S02]  /*0fd0*/  ISETP.NE.AND P1, PT, R45.reuse, 0x1, PT ;  /* 0x000000012d00780c */ /* 0x040fe40003f25270 */
[----:B------:R-:W-:Y:S02]  /*0fe0*/  SEL R2, RZ, 0x2, P2 ;  /* 0x00000002ff027807 */ /* 0x000fe40001000000 */
[----:B------:R-:W-:Y:S02]  /*0ff0*/  ISETP.EQ.OR P0, PT, R45, RZ, !P0 ;  /* 0x000000ff2d00720c */ /* 0x000fe40004702670 */
[----:B------:R-:W-:-:S02]  /*1000*/  SEL R2, R2, 0x2, P1 ;  /* 0x0000000202027807 */ /* 0x000fc40000800000 */
[----:B------:R-:W-:-:S05]  /*1010*/  SEL R3, RZ, 0x1, !P0 ;  /* 0x00000001ff037807 */ /* 0x000fca0004000000 */
[----:B------:R-:W-:Y:S02]  /*1020*/  IMAD.IADD R2, R3, 0x1, R2 ;  /* 0x0000000103027824 */ /* 0x000fe400078e0202 */
.L_x_17:
[----:B------:R-:W-:Y:S05]  /*1030*/  BRA.U !UP0, `(.L_x_18) ;  /* 0x0000000108d07547 */ /* 0x000fea000b800000 */
[----:B------:R-:W1:Y:S01]  /*1040*/  LDCU UR20, c[0x0][0xc0c] ;  /* 0x00018180ff1477ac */ /* 0x000e620008000800 */
[----:B------:R-:W2:Y:S01]  /*1050*/  LDCU.128 UR12, c[0x0][0xc10] ;  /* 0x00018200ff0c77ac */ /* 0x000ea20008000c00 */
[----:B------:R-:W3:Y:S01]  /*1060*/  LDCU UR6, c[0x0][0x370] ;  /* 0x00006e00ff0677ac */ /* 0x000ee20008000800 */
[----:B------:R-:W4:Y:S01]  /*1070*/  LDCU UR7, c[0x0][0x374] ;  /* 0x00006e80ff0777ac */ /* 0x000f220008000800 */
[----:B------:R-:W4:Y:S01]  /*1080*/  LDCU UR21, c[0x0][0xc20] ;  /* 0x00018400ff1577ac */ /* 0x000f220008000800 */
[----:B-1----:R-:W-:Y:S02]  /*1090*/  UISETP.NE.AND UP0, UPT, UR20, 0x1, UPT ;  /* 0x000000011400788c */ /* 0x002fe4000bf05270 */
[----:B--2---:R-:W-:Y:S01]  /*10a0*/  UIMAD.WIDE.U32 UR4, UR51, UR12, URZ ;  /* 0x0000000c330472a5 */ /* 0x004fe2000f8e00ff */
[----:B------:R-:W1:Y:S01]  /*10b0*/  LDCU.64 UR8, c[0x0][0xc28] ;  /* 0x00018500ff0877ac */ /* 0x000e620008000a00 */
[----:B---3--:R-:W-:Y:S02]  /*10c0*/  UIMAD.WIDE.U32 UR10, UR6, UR12, URZ ;  /* 0x0000000c060a72a5 */ /* 0x008fe4000f8e00ff */
[----:B------:R-:W-:-:S02]  /*10d0*/  USHF.R.U32.HI UR5, URZ, UR13, UR5 ;  /* 0x0000000dff057299 */ /* 0x000fc40008011605 */
[----:B------:R-:W-:Y:S02]  /*10e0*/  UISETP.NE.AND UP2, UPT, UR19, 0x1, UPT ;  /* 0x000000011300788c */ /* 0x000fe4000bf45270 */
[----:B------:R-:W-:Y:S01]  /*10f0*/  USEL UR5, UR51, UR5, !UP0 ;  /* 0x0000000533057287 */ /* 0x000fe2000c000000 */
[----:B------:R-:W-:Y:S01]  /*1100*/  UMOV UR10, UR11 ;  /* 0x0000000b000a7c82 */ /* 0x000fe20008000000 */
[----:B------:R-:W-:Y:S02]  /*1110*/  UIMAD.WIDE.U32 UR16, UR24, UR15, URZ ;  /* 0x0000000f181072a5 */ /* 0x000fe4000f8e00ff */
[----:B------:R-:W-:Y:S02]  /*1120*/  @UP0 USHF.R.U32.HI UR6, URZ, UR13, UR10 ;  /* 0x0000000dff060299 */ /* 0x000fe4000801160a */
[----:B------:R-:W-:Y:S02]  /*1130*/  UISETP.NE.AND UP0, UPT, UR14, 0x1, UPT ;  /* 0x000000010e00788c */ /* 0x000fe4000bf05270 */
[----:B----4-:R-:W-:-:S02]  /*1140*/  UIMAD.WIDE.U32 UR10, UR7, UR15, URZ ;  /* 0x0000000f070a72a5 */ /* 0x010fc4000f8e00ff */
[----:B-1----:R-:W-:Y:S01]  /*1150*/  UIMAD.WIDE.U32 UR12, UR6, UR8, URZ ;  /* 0x00000008060c72a5 */ /* 0x002fe2000f8e00ff */
[----:B------:R-:W-:Y:S02]  /*1160*/  UMOV UR4, UR17 ;  /* 0x0000001100047c82 */ /* 0x000fe40008000000 */
[----:B------:R-:W-:Y:S02]  /*1170*/  USHF.R.U32.HI UR4, URZ, UR21, UR4 ;  /* 0x00000015ff047299 */ /* 0x000fe40008011604 */
[----:B------:R-:W-:Y:S02]  /*1180*/  UMOV UR10, UR11 ;  /* 0x0000000b000a7c82 */ /* 0x000fe40008000000 */
[----:B------:R-:W-:Y:S01]  /*1190*/  UMOV UR12, UR13 ;  /* 0x0000000d000c7c82 */ /* 0x000fe20008000000 */
[----:B------:R-:W-:Y:S02]  /*11a0*/  @UP0 USHF.R.U32.HI UR7, URZ, UR21, UR10 ;  /* 0x00000015ff070299 */ /* 0x000fe4000801160a */
[----:B------:R-:W-:-:S02]  /*11b0*/  USEL UR4, UR24, UR4, !UP0 ;  /* 0x0000000418047287 */ /* 0x000fc4000c000000 */
[----:B------:R-:W-:Y:S02]  /*11c0*/  UIMAD.WIDE.U32 UR10, UR7, UR8, URZ ;  /* 0x00000008070a72a5 */ /* 0x000fe4000f8e00ff */
[----:B------:R-:W-:Y:S02]  /*11d0*/  @UP2 USHF.R.U32.HI UR6, URZ, UR9, UR12 ;  /* 0x00000009ff062299 */ /* 0x000fe4000801160c */
[----:B------:R-:W-:-:S03]  /*11e0*/  UIMAD.WIDE.U32 UR12, UR4, UR8, URZ ;  /* 0x00000008040c72a5 */ /* 0x000fc6000f8e00ff */
[----:B------:R-:W-:Y:S02]  /*11f0*/  UMOV UR10, UR11 ;  /* 0x0000000b000a7c82 */ /* 0x000fe40008000000 */
[----:B------:R-:W-:Y:S02]  /*1200*/  @UP2 USHF.R.U32.HI UR7, URZ, UR9, UR10 ;  /* 0x00000009ff072299 */ /* 0x000fe4000801160a */
[----:B------:R-:W-:Y:S02]  /*1210*/  UIMAD UR10, UR6, UR19, URZ ;  /* 0x00000013060a72a4 */ /* 0x000fe4000f8e02ff */
[----:B------:R-:W-:-:S04]  /*1220*/  UIMAD UR7, UR7, UR19, URZ ;  /* 0x00000013070772a4 */ /* 0x000fc8000f8e02ff */
[----:B------:R-:W-:-:S03]  /*1230*/  UISETP.GE.AND UP0, UPT, UR4, UR7, UPT ;  /* 0x000000070400728c */ /* 0x000fc6000bf06270 */
[----:B------:R-:W-:Y:S01]  /*1240*/  UMOV UR7, UR13 ;  /* 0x0000000d00077c82 */ /* 0x000fe20008000000 */
[----:B------:R-:W-:Y:S02]  /*1250*/  UISETP.GE.OR UP0, UPT, UR5, UR10, UP0 ;  /* 0x0000000a0500728c */ /* 0x000fe40008706670 */
[----:B------:R-:W-:Y:S02]  /*1260*/  UIMAD.WIDE.U32 UR10, UR5, UR8, URZ ;  /* 0x00000008050a72a5 */ /* 0x000fe4000f8e00ff */
[----:B------:R-:W-:Y:S02]  /*1270*/  USHF.R.U32.HI UR7, URZ, UR9, UR7 ;  /* 0x00000009ff077299 */ /* 0x000fe40008011607 */
[----:B------:R-:W-:Y:S02]  /*1280*/  UIADD3 UR10, UPT, UPT, -UR4, URZ, URZ ;  /* 0x000000ff040a7290 */ /* 0x000fe4000fffe1ff */
[----:B------:R-:W-:Y:S02]  /*1290*/  USEL UR7, UR4, UR7, !UP2 ;  /* 0x0000000704077287 */ /* 0x000fe4000d000000 */
[----:B------:R-:W-:Y:S01]  /*12a0*/  UIMAD UR10, UR14, UR10, UR24 ;  /* 0x0000000a0e0a72a4 */ /* 0x000fe2000f8e0218 */
[----:B------:R-:W-:Y:S01]  /*12b0*/  @!UP0 UMOV UR8, UR11 ;  /* 0x0000000b00088c82 */ /* 0x000fe20008000000 */
[----:B------:R-:W-:-:S02]  /*12c0*/  UIADD3 UR11, UPT, UPT, -UR5, URZ, URZ ;  /* 0x000000ff050b7290 */ /* 0x000fc4000fffe1ff */
[----:B------:R-:W-:Y:S02]  /*12d0*/  @!UP0 USHF.R.U32.HI UR8, URZ, UR9, UR8 ;  /* 0x00000009ff088299 */ /* 0x000fe40008011608 */
[----:B------:R-:W-:Y:S02]  /*12e0*/  UIADD3 UR9, UPT, UPT, -UR7, URZ, URZ ;  /* 0x000000ff07097290 */ /* 0x000fe4000fffe1ff */
[----:B------:R-:W-:Y:S02]  /*12f0*/  @!UP0 USEL UR8, UR5, UR8, !UP2 ;  /* 0x0000000805088287 */ /* 0x000fe4000d000000 */
[----:B------:R-:W-:Y:S02]  /*1300*/  UIMAD UR9, UR19, UR9, UR4 ;  /* 0x00000009130972a4 */ /* 0x000fe4000f8e0204 */
[----:B------:R-:W-:Y:S02]  /*1310*/  @!UP0 UIADD3 UR7, UPT, UPT, UR7, -UR8, URZ ;  /* 0x8000000807078290 */ /* 0x000fe4000fffe0ff */
[----:B------:R-:W-:-:S02]  /*1320*/  @!UP0 UIMAD UR6, UR9, UR6, UR8 ;  /* 0x00000006090682a4 */ /* 0x000fc4000f8e0208 */
[----:B------:R-:W-:Y:S02]  /*1330*/  @!UP0 UIMAD UR4, UR7, UR19, UR5 ;  /* 0x00000013070482a4 */ /* 0x000fe4000f8e0205 */
[----:B------:R-:W-:Y:S02]  /*1340*/  UIMAD UR51, UR20, UR11, UR51 ;  /* 0x0000000b143372a4 */ /* 0x000fe4000f8e0233 */
[----:B------:R-:W-:Y:S01]  /*1350*/  UIMAD UR24, UR4, UR14, UR10 ;  /* 0x0000000e041872a4 */ /* 0x000fe2000f8e020a */
[----:B------:R-:W-:Y:S02]  /*1360*/  @!UP0 UMOV UR5, UR6 ;  /* 0x0000000600058c82 */ /* 0x000fe40008000000 */
[----:B------:R-:W-:-:S12]  /*1370*/  UIMAD UR51, UR5, UR20, UR51 ;  /* 0x00000014053372a4 */ /* 0x000fd8000f8e0233 */
.L_x_18:
[----:B------:R-:W-:-:S09]  /*1380*/  UISETP.NE.AND UP0, UPT, UR22, 0x1, UPT ;  /* 0x000000011600788c */ /* 0x000fd2000bf05270 */
[----:B------:R-:W-:Y:S05]  /*1390*/  BRA.U UP0, `(.L_x_19) ;  /* 0x0000000100407547 */ /* 0x000fea000b800000 */
[----:B------:R-:W1:Y:S01]  /*13a0*/  LDCU.128 UR8, c[0x0][0xc10] ;  /* 0x00018200ff0877ac */ /* 0x000e620008000c00 */
[----:B------:R-:W2:Y:S01]  /*13b0*/  LDCU UR12, c[0x0][0xc0c] ;  /* 0x00018180ff0c77ac */ /* 0x000ea20008000800 */
[----:B------:R-:W3:Y:S01]  /*13c0*/  LDCU UR13, c[0x0][0xc20] ;  /* 0x00018400ff0d77ac */ /* 0x000ee20008000800 */
[----:B-1----:R-:W-:Y:S02]  /*13d0*/  UIMAD.WIDE.U32 UR4, UR51, UR8, URZ ;  /* 0x00000008330472a5 */ /* 0x002fe4000f8e00ff */
[----:B------:R-:W-:Y:S02]  /*13e0*/  UIMAD.WIDE.U32 UR6, UR24, UR11, URZ ;  /* 0x0000000b180672a5 */ /* 0x000fe4000f8e00ff */
[----:B--2---:R-:W-:Y:S02]  /*13f0*/  UISETP.NE.AND UP0, UPT, UR12, 0x1, UPT ;  /* 0x000000010c00788c */ /* 0x004fe4000bf05270 */
[----:B------:R-:W-:-:S03]  /*1400*/  USHF.R.U32.HI UR5, URZ, UR9, UR5 ;  /* 0x00000009ff057299 */ /* 0x000fc60008011605 */
[----:B------:R-:W-:Y:S01]  /*1410*/  UMOV UR4, UR7 ;  /* 0x0000000700047c82 */ /* 0x000fe20008000000 */
[----:B------:R-:W-:Y:S02]  /*1420*/  USEL UR5, UR51, UR5, !UP0 ;  /* 0x0000000533057287 */ /* 0x000fe4000c000000 */
[----:B------:R-:W-:Y:S02]  /*1430*/  UISETP.NE.AND UP0, UPT, UR10, 0x1, UPT ;  /* 0x000000010a00788c */ /* 0x000fe4000bf05270 */
[----:B---3--:R-:W-:-:S04]  /*1440*/  USHF.R.U32.HI UR4, URZ, UR13, UR4 ;  /* 0x0000000dff047299 */ /* 0x008fc80008011604 */
[----:B------:R-:W-:-:S04]  /*1450*/  USEL UR4, UR24, UR4, !UP0 ;  /* 0x0000000418047287 */ /* 0x000fc8000c000000 */
[----:B------:R-:W-:Y:S02]  /*1460*/  UIADD3 UR6, UPT, UPT, UR5, -UR4, URZ ;  /* 0x8000000405067290 */ /* 0x000fe4000fffe0ff */
[----:B------:R-:W-:Y:S02]  /*1470*/  UIADD3 UR4, UPT, UPT, -UR5, UR4, URZ ;  /* 0x0000000405047290 */ /* 0x000fe4000fffe1ff */
[----:B------:R-:W-:Y:S02]  /*1480*/  UIMAD UR24, UR6, UR10, UR24 ;  /* 0x0000000a061872a4 */ /* 0x000fe4000f8e0218 */
[----:B------:R-:W-:-:S12]  /*1490*/  UIMAD UR51, UR4, UR12, UR51 ;  /* 0x0000000c043372a4 */ /* 0x000fd8000f8e0233 */
.L_x_19:
[----:B------:R-:W-:Y:S01]  /*14a0*/  UISETP.NE.AND UP0, UPT, UR18, 0x2, UPT ;  /* 0x000000021200788c */ /* 0x000fe2000bf05270 */
[----:B------:R-:W-:Y:S09]  /*14b0*/  BRA.U !UP6, `(.L_x_20) ;  /* 0x000000010e0c7547 */ /* 0x000ff2000b800000 */
[----:B------:R-:W-:Y:S01]  /*14c0*/  UCGABAR_WAIT ;  /* 0x0000000000007dc7 */ /* 0x000fe20008000000 */
[----:B------:R-:W-:Y:S01]  /*14d0*/  CCTL.IVALL ;  /* 0x00000000ff00798f */ /* 0x000fe20002000000 */
[----:B------:R-:W-:Y:S05]  /*14e0*/  BRA `(.L_x_21) ;  /* 0x0000000000047947 */ /* 0x000fea0003800000 */
.L_x_20:
[----:B------:R-:W-:Y:S06]  /*14f0*/  BAR.SYNC.DEFER_BLOCKING 0x0 ;  /* 0x0000000000007b1d */ /* 0x000fec0000010000 */
.L_x_21:
[----:B------:R-:W-:Y:S05]  /*1500*/  BRA.U UP0, `(.L_x_22) ;  /* 0x0000001d002c7547 */ /* 0x000fea000b800000 */
[----:B------:R-:W1:Y:S01]  /*1510*/  LDCU UR5, c[0x0][0x388] ;  /* 0x00007100ff0577ac */ /* 0x000e620008000800 */
[----:B------:R-:W-:Y:S01]  /*1520*/  PLOP3.LUT P1, PT, PT, PT, UP3, 0x80, 0x8 ;  /* 0x000000000008781c */ /* 0x000fe20003f2f038 */
[----:B------:R-:W-:Y:S01]  /*1530*/  IMAD.MOV.U32 R3, RZ, RZ, 0x1 ;  /* 0x00000001ff037424 */ /* 0x000fe200078e00ff */
[----:B------:R-:W-:Y:S01]  /*1540*/  ISETP.EQ.OR P2, PT, R0, RZ, P3 ;  /* 0x000000ff0000720c */ /* 0x000fe20001f42670 */
[----:B------:R-:W2:Y:S01]  /*1550*/  LDCU UR8, c[0x0][0x38c] ;  /* 0x00007180ff0877ac */ /* 0x000ea20008000800 */
[----:B------:R-:W-:Y:S01]  /*1560*/  PLOP3.LUT P1, PT, P1, PT, PT, 0x8, 0x80 ;  /* 0x000000000080781c */ /* 0x000fe20000f2e170 */
[----:B------:R-:W-:Y:S01]  /*1570*/  IMAD.MOV.U32 R2, RZ, RZ, RZ ;  /* 0x000000ffff027224 */ /* 0x000fe200078e00ff */
[----:B------:R-:W3:Y:S01]  /*1580*/  LDCU.64 UR6, c[0x0][0x390] ;  /* 0x00007200ff0677ac */ /* 0x000ee20008000a00 */
[----:B------:R-:W-:Y:S02]  /*1590*/  UISETP.NE.AND UP1, UPT, UR18, URZ, UPT ;  /* 0x000000ff1200728c */ /* 0x000fe4000bf25270 */
[----:B------:R-:W-:Y:S01]  /*15a0*/  USEL UR49, URZ, 0x1, UP5 ;  /* 0x00000001ff317887 */ /* 0x000fe2000a800000 */
[----:B------:R-:W4:Y:S01]  /*15b0*/  LDCU UR65, c[0x0][0x370] ;  /* 0x00006e00ff4177ac */ /* 0x000f220008000800 */
[----:B-1----:R-:W-:Y:S01]  /*15c0*/  UIADD3 UR5, UPT, UPT, UR5, 0x3f, URZ ;  /* 0x0000003f05057890 */ /* 0x002fe2000fffe0ff */
[----:B------:R-:W1:Y:S03]  /*15d0*/  LDCU.64 UR56, c[0x0][0x348] ;  /* 0x00006900ff3877ac */ /* 0x000e660008000a00 */
[----:B------:R-:W-:Y:S01]  /*15e0*/  USHF.R.S32.HI UR4, URZ, 0x1f, UR5 ;  /* 0x0000001fff047899 */ /* 0x000fe20008011405 */
[----:B------:R-:W1:Y:S03]  /*15f0*/  LDCU UR64, c[0x0][0x374] ;  /* 0x00006e80ff4077ac */ /* 0x000e660008000800 */
[----:B------:R-:W-:-:S02]  /*1600*/  ULEA.HI UR4, UR4, UR5, URZ, 0x6 ;  /* 0x0000000504047291 */ /* 0x000fc4000f8f30ff */
[----:B------:R-:W-:Y:S02]  /*1610*/  USEL UR49, UR49, 0x2, UP1 ;  /* 0x0000000231317887 */ /* 0x000fe40008800000 */
[----:B------:R-:W-:Y:S01]  /*1620*/  USHF.R.S32.HI UR4, URZ, 0x6, UR4 ;  /* 0x00000006ff047899 */ /* 0x000fe20008011404 */
[----:B------:R-:W-:Y:S01]  /*1630*/  UMOV UR44, URZ ;  /* 0x000000ff002c7c82 */ /* 0x000fe20008000000 */
[----:B------:R-:W-:Y:S02]  /*1640*/  UMOV UR27, URZ ;  /* 0x000000ff001b7c82 */ /* 0x000fe40008000000 */
[----:B--2---:R-:W-:Y:S01]  /*1650*/  UIMAD UR4, UR4, UR8, URZ ;  /* 0x00000008040472a4 */ /* 0x004fe2000f8e02ff */
[----:B------:R-:W-:-:S03]  /*1660*/  UMOV UR54, URZ ;  /* 0x000000ff00367c82 */ /* 0x000fc60008000000 */
[----:B---3--:R-:W-:-:S04]  /*1670*/  UIMAD UR4, UR4, UR6, URZ ;  /* 0x00000006040472a4 */ /* 0x008fc8000f8e02ff */
[----:B------:R-:W-:-:S04]  /*1680*/  UIMAD UR66, UR4, UR7, URZ ;  /* 0x00000007044272a4 */ /* 0x000fc8000f8e02ff */
[----:B------:R-:W-:Y:S02]  /*1690*/  UISETP.NE.AND UP2, UPT, UR66, URZ, UPT ;  /* 0x000000ff4200728c */ /* 0x000fe4000bf45270 */
[----:B------:R-:W-:-:S04]  /*16a0*/  UISETP.LT.U32.AND UP0, UPT, UR66, 0x8, UPT ;  /* 0x000000084200788c */ /* 0x000fc8000bf01070 */
[----:B------:R-:W-:-:S04]  /*16b0*/  USEL UR4, UR66, 0x8, UP0 ;  /* 0x0000000842047887 */ /* 0x000fc80008000000 */
[----:B------:R-:W-:Y:S02]  /*16c0*/  UIADD3 UR5, UPT, UPT, UR4, -0x1, URZ ;  /* 0xffffffff04057890 */ /* 0x000fe4000fffe0ff */
[----:B------:R-:W-:Y:S02]  /*16d0*/  @!UP2 UIADD3 UR5, UPT, UPT, UR4, URZ, URZ ;  /* 0x000000ff0405a290 */ /* 0x000fe4000fffe0ff */
[----:B------:R-:W-:Y:S02]  /*16e0*/  UIADD3 UR63, UPT, UPT, UR66, -UR4, URZ ;  /* 0x80000004423f7290 */ /* 0x000fe4000fffe0ff */
[----:B-1--4-:R-:W-:-:S12]  /*16f0*/  UIADD3 UR67, UPT, UPT, UR5, 0x1, URZ ;  /* 0x0000000105437890 */ /* 0x012fd8000fffe0ff */
.L_x_40:
[----:B------:R-:W1:Y:S01]  /*1700*/  S2UR UR41, SR_CgaCtaId ;  /* 0x00000000002979c3 */ /* 0x000e620000008800 */
[----:B------:R-:W-:Y:S01]  /*1710*/  UMOV UR4, 0x400 ;  /* 0x0000040000047882 */ /* 0x000fe20000000000 */
[----:B------:R-:W-:Y:S01]  /*1720*/  SHF.L.U32 R0, R3, 0x1f, RZ ;  /* 0x0000001f03007819 */ /* 0x000fe200000006ff */
[----:B------:R-:W-:Y:S02]  /*1730*/  UISETP.NE.AND UP0, UPT, UR66, URZ, UPT ;  /* 0x000000ff4200728c */ /* 0x000fe4000bf05270 */
[----:B------:R-:W-:Y:S02]  /*1740*/  USHF.L.U32 UR45, UR51, 0x6, URZ ;  /* 0x00000006332d7899 */ /* 0x000fe400080006ff */
[----:B------:R-:W-:Y:S01]  /*1750*/  USHF.L.U32 UR34, UR24, 0x7, URZ ;  /* 0x0000000718227899 */ /* 0x000fe200080006ff */
[----:B------:R-:W-:Y:S01]  /*1760*/  UMOV UR31, URZ ;  /* 0x000000ff001f7c82 */ /* 0x000fe20008000000 */
[----:B------:R-:W-:Y:S01]  /*1770*/  UMOV UR38, URZ ;  /* 0x000000ff00267c82 */ /* 0x000fe20008000000 */
[----:B------:R-:W-:Y:S01]  /*1780*/  UMOV UR37, URZ ;  /* 0x000000ff00257c82 */ /* 0x000fe20008000000 */
[----:B------:R-:W-:Y:S01]  /*1790*/  UMOV UR36, URZ ;  /* 0x000000ff00247c82 */ /* 0x000fe20008000000 */
[----:B-1----:R-:W-:-:S04]  /*17a0*/  ULEA UR41, UR41, UR4, 0x18 ;  /* 0x0000000429297291 */ /* 0x002fc8000f8ec0ff */
[----:B------:R-:W-:-:S09]  /*17b0*/  ULEA UR4, UR44, UR41, 0x3 ;  /* 0x000000292c047291 */ /* 0x000fd2000f8e18ff */
[----:B------:R1:W2:Y:S01]  /*17c0*/  SYNCS.PHASECHK.TRANS64.TRYWAIT P0, [UR4+0x40], R0 ;  /* 0x00004000ff0075a7 */ /* 0x0002a20008001104 */
[----:B------:R-:W-:Y:S05]  /*17d0*/  BRA.U !UP0, `(.L_x_23) ;  /* 0x0000000508c87547 */ /* 0x000fea000b800000 */
[----:B------:R-:W3:Y:S01]  /*17e0*/  LDCU.128 UR12, c[0x0][0x480] ;  /* 0x00009000ff0c77ac */ /* 0x000ee20008000c00 */
[----:B------:R-:W4:Y:S01]  /*17f0*/  LDCU.128 UR8, c[0x0][0x490] ;  /* 0x00009200ff0877ac */ /* 0x000f220008000c00 */
[----:B------:R-:W1:Y:S01]  /*1800*/  LDCU.64 UR28, c[0x0][0x4c0] ;  /* 0x00009800ff1c77ac */ /* 0x000e620008000a00 */
[----:B------:R-:W1:Y:S01]  /*1810*/  LDCU.64 UR16, c[0x0][0x4f0] ;  /* 0x00009e00ff1077ac */ /* 0x000e620008000a00 */
[----:B------:R-:W1:Y:S01]  /*1820*/  LDCU UR19, c[0x0][0x4ec] ;  /* 0x00009d80ff1377ac */ /* 0x000e620008000800 */
[----:B---3--:R-:W-:Y:S02]  /*1830*/  UIMAD.WIDE.U32 UR4, UR45, UR13, URZ ;  /* 0x0000000d2d0472a5 */ /* 0x008fe4000f8e00ff */
[----:B------:R-:W-:Y:S02]  /*1840*/  UISETP.NE.AND UP0, UPT, UR12, 0x1, UPT ;  /* 0x000000010c00788c */ /* 0x000fe4000bf05270 */
[----:B------:R-:W-:Y:S02]  /*1850*/  USHF.R.U32.HI UR5, URZ, UR14, UR5 ;  /* 0x0000000eff057299 */ /* 0x000fe40008011605 */
[----:B------:R-:W-:-:S02]  /*1860*/  UIADD3 UR54, UPT, UPT, UR67, UR27, URZ ;  /* 0x0000001b43367290 */ /* 0x000fc4000fffe0ff */
[----:B------:R-:W-:Y:S02]  /*1870*/  USEL UR5, UR45, UR5, !UP0 ;  /* 0x000000052d057287 */ /* 0x000fe4000c000000 */
[----:B------:R-:W-:Y:S02]  /*1880*/  UISETP.NE.AND UP0, UPT, UR15, 0x1, UPT ;  /* 0x000000010f00788c */ /* 0x000fe4000bf05270 */
[----:B----4-:R-:W-:Y:S01]  /*1890*/  UIMAD.WIDE.U32 UR6, UR5, UR8, URZ ;  /* 0x00000008050672a5 */ /* 0x010fe2000f8e00ff */
[----:B------:R-:W3:Y:S01]  /*18a0*/  LDCU UR8, c[0x0][0x4a0] ;  /* 0x00009400ff0877ac */ /* 0x000ee20008000800 */
[----:B------:R-:W4:Y:S05]  /*18b0*/  LDCU UR48, c[0x0][0x38c] ;  /* 0x00007180ff3077ac */ /* 0x000f2a0008000800 */
[----:B------:R-:W-:Y:S01]  /*18c0*/  UMOV UR4, UR7 ;  /* 0x0000000700047c82 */ /* 0x000fe20008000000 */
[----:B------:R-:W1:Y:S01]  /*18d0*/  LDCU.64 UR46, c[0x0][0x390] ;  /* 0x00007200ff2e77ac */ /* 0x000e620008000a00 */
[----:B------:R-:W-:Y:S01]  /*18e0*/  USHF.R.U32.HI UR4, URZ, UR9, UR4 ;  /* 0x00000009ff047299 */ /* 0x000fe20008011604 */
[----:B------:R-:W4:Y:S03]  /*18f0*/  LDCU UR9, c[0x0][0x4c8] ;  /* 0x00009900ff0977ac */ /* 0x000f260008000800 */
[----:B------:R-:W-:-:S02]  /*1900*/  USEL UR4, UR5, UR4, !UP0 ;  /* 0x0000000405047287 */ /* 0x000fc4000c000000 */
[----:B------:R-:W-:Y:S02]  /*1910*/  UISETP.NE.AND UP0, UPT, UR10, 0x1, UPT ;  /* 0x000000010a00788c */ /* 0x000fe4000bf05270 */
[----:B------:R-:W-:Y:S01]  /*1920*/  UIMAD.WIDE.U32 UR6, UR4, UR11, URZ ;  /* 0x0000000b040672a5 */ /* 0x000fe2000f8e00ff */
[----:B------:R-:W1:Y:S01]  /*1930*/  LDCU.64 UR24, c[0x0][0x4d0] ;  /* 0x00009a00ff1877ac */ /* 0x000e620008000a00 */
[----:B------:R-:W-:-:S05]  /*1940*/  UMOV UR31, URZ ;  /* 0x000000ff001f7c82 */ /* 0x000fca0008000000 */
[----:B------:R-:W-:Y:S01]  /*1950*/  UMOV UR6, UR7 ;  /* 0x0000000700067c82 */ /* 0x000fe20008000000 */
[----:B------:R-:W-:Y:S02]  /*1960*/  UIADD3 UR7, UPT, UPT, -UR4, URZ, URZ ;  /* 0x000000ff04077290 */ /* 0x000fe4000fffe1ff */
[----:B---3--:R-:W-:Y:S02]  /*1970*/  USHF.R.U32.HI UR6, URZ, UR8, UR6 ;  /* 0x00000008ff067299 */ /* 0x008fe40008011606 */
[----:B------:R-:W-:Y:S02]  /*1980*/  UIADD3 UR8, UPT, UPT, -UR5, URZ, URZ ;  /* 0x000000ff05087290 */ /* 0x000fe4000fffe1ff */
[----:B------:R-:W-:Y:S02]  /*1990*/  USEL UR22, UR4, UR6, !UP0 ;  /* 0x0000000604167287 */ /* 0x000fe4000c000000 */
[----:B------:R-:W-:Y:S02]  /*19a0*/  UIMAD UR7, UR15, UR7, UR5 ;  /* 0x000000070f0772a4 */ /* 0x000fe4000f8e0205 */
[----:B------:R-:W-:-:S02]  /*19b0*/  UIADD3 UR6, UPT, UPT, -UR22, URZ, URZ ;  /* 0x000000ff16067290 */ /* 0x000fc4000fffe1ff */
[----:B------:R-:W-:Y:S02]  /*19c0*/  UIMAD UR8, UR12, UR8, UR45 ;  /* 0x000000080c0872a4 */ /* 0x000fe4000f8e022d */
[----:B------:R-:W-:Y:S02]  /*19d0*/  UIMAD UR21, UR10, UR6, UR4 ;  /* 0x000000060a1572a4 */ /* 0x000fe4000f8e0204 */
[----:B-1----:R-:W-:Y:S01]  /*19e0*/  UIMAD UR20, UR7, UR29, UR16 ;  /* 0x0000001d071472a4 */ /* 0x002fe2000f8e0210 */
[----:B------:R-:W1:Y:S04]  /*19f0*/  LDCU UR15, c[0x0][0x4cc] ;  /* 0x00009980ff0f77ac */ /* 0x000e680008000800 */
[----:B------:R-:W3:Y:S01]  /*1a00*/  LDCU UR6, c[0x0][0x500] ;  /* 0x0000a000ff0677ac */ /* 0x000ee20008000800 */
[----:B------:R-:W1:Y:S01]  /*1a10*/  LDCU.64 UR4, c[0x0][0x4f8] ;  /* 0x00009f00ff0477ac */ /* 0x000e620008000a00 */
[----:B------:R-:W-:-:S02]  /*1a20*/  UIADD3 UR10, UPT, UPT, UR34, 0x40, URZ ;  /* 0x00000040220a7890 */ /* 0x000fc4000fffe0ff */
[----:B------:R-:W-:Y:S02]  /*1a30*/  UIMAD UR19, UR8, UR28, UR19 ;  /* 0x0000001c081372a4 */ /* 0x000fe4000f8e0213 */
[----:B----4-:R-:W-:Y:S01]  /*1a40*/  UIMAD UR21, UR21, UR9, UR17 ;  /* 0x00000009151572a4 */ /* 0x010fe2000f8e0211 */
[----:B------:R-:W-:Y:S01]  /*1a50*/  UMOV UR7, UR44 ;  /* 0x0000002c00077c82 */ /* 0x000fe20008000000 */
[----:B------:R-:W-:Y:S01]  /*1a60*/  UMOV UR36, URZ ;  /* 0x000000ff00247c82 */ /* 0x000fe20008000000 */
[----:B------:R-:W-:Y:S01]  /*1a70*/  UMOV UR37, URZ ;  /* 0x000000ff00257c82 */ /* 0x000fe20008000000 */
[----:B------:R-:W-:-:S08]  /*1a80*/  UMOV UR38, URZ ;  /* 0x000000ff00267c82 */ /* 0x000fd00008000000 */
.L_x_29:
[----:B------:R-:W-:Y:S01]  /*1a90*/  @!P3 MOV R4, 0x6000 ;  /* 0x000060000004b802 */ /* 0x000fe20000000f00 */
[----:B------:R-:W-:Y:S01]  /*1aa0*/  ULEA UR17, UR7, UR41, 0x3 ;  /* 0x0000002907117291 */ /* 0x000fe2000f8e18ff */
[----:B--2---:R-:W-:Y:S11]  /*1ab0*/  @P0 BRA `(.L_x_24) ;  /* 0x00000000000c0947 */ /* 0x004ff60003800000 */
[----:B------:R-:W-:Y:S04]  /*1ac0*/  SHF.L.U32 R5, R3, 0x1f, RZ ;  /* 0x0000001f03057819 */ /* 0x000fe800000006ff */
[----:B------:R-:W2:Y:S02]  /*1ad0*/  SYNCS.PHASECHK.TRANS64.TRYWAIT P0, [UR17+0x40], R5 ;  /* 0x00004005ff0075a7 */ /* 0x000ea40008001111 */
[----:B--2---:R-:W-:Y:S05]  /*1ae0*/  @!P0 BRA `(.L_x_25) ;  /* 0x0000007400148947 */ /* 0x004fea0003800000 */
.L_x_24:
[----:B------:R4:W-:Y:S01]  /*1af0*/  @!P3 SYNCS.ARRIVE.TRANS64 RZ, [UR17], R4 ;  /* 0x00000004ffffb9a7 */ /* 0x0009e20008000011 */
[----:B------:R-:W-:Y:S04]  /*1b00*/  ULOP3.LUT UR8, UR49, 0x2, URZ, 0xfc, !UPT ;  /* 0x0000000231087892 */ /* 0x000fe8000f8efcff */
[----:B------:R-:W-:Y:S09]  /*1b10*/  UISETP.NE.AND UP0, UPT, UR8, 0x2, UPT ;  /* 0x000000020800788c */ /* 0x000ff2000bf05270 */
[----:B------:R-:W-:Y:S05]  /*1b20*/  BRA.U UP0, `(.L_x_26) ;  /* 0x0000000100047547 */ /* 0x000fea000b800000 */
[----:B-1-3--:R-:W-:Y:S05]  /*1b30*/  BPT.TRAP 0x1 ;  /* 0x000000040000795c */ /* 0x00afea0000300000 */
.L_x_26:
[----:B------:R-:W-:Y:S04]  /*1b40*/  BSSY.RECONVERGENT B0, `(.L_x_27) ;  /* 0x0000003000007945 */ /* 0x000fe80003800200 */
[----:B------:R-:W-:Y:S05]  /*1b50*/  @P2 BRA `(.L_x_28) ;  /* 0x0000000000042947 */ /* 0x000fea0003800000 */
[----:B-1-3--:R-:W-:Y:S05]  /*1b60*/  BPT.TRAP 0x1 ;  /* 0x000000040000795c */ /* 0x00afea0000300000 */
.L_x_28:
[----:B-1-3--:R-:W-:Y:S05]  /*1b70*/  BSYNC.RECONVERGENT B0 ;  /* 0x0000000000007941 */ /* 0x00afea0003800200 */
.L_x_27:
[----:B------:R-:W-:Y:S02]  /*1b80*/  UIADD3 UR8, UPT, UPT, UR7, 0x1, URZ ;  /* 0x0000000107087890 */ /* 0x000fe4000fffe0ff */
[----:B------:R-:W-:Y:S02]  /*1b90*/  UIMAD UR11, UR36, UR15, UR4 ;  /* 0x0000000f240b72a4 */ /* 0x000fe4000f8e0204 */
[----:B------:R-:W-:Y:S02]  /*1ba0*/  UISETP.NE.AND UP0, UPT, UR8, 0x8, UPT ;  /* 0x000000080800788c */ /* 0x000fe4000bf05270 */
[----:B------:R-:W-:Y:S02]  /*1bb0*/  USHF.L.U32 UR16, UR7, 0xd, URZ ;  /* 0x0000000d07107899 */ /* 0x000fe400080006ff */
[----:B------:R-:W-:Y:S02]  /*1bc0*/  USEL UR9, URZ, 0x1, UP0 ;  /* 0x00000001ff097887 */ /* 0x000fe40008000000 */
[----:B------:R-:W-:Y:S02]  /*1bd0*/  USEL UR44, UR8, URZ, UP0 ;  /* 0x000000ff082c7287 */ /* 0x000fe40008000000 */
[----:B------:R-:W-:Y:S02]  /*1be0*/  UIADD3 UR42, UP1, UPT, UR56, 0x80, URZ ;  /* 0x00000080382a7890 */ /* 0x000fe4000ff3e0ff */
[----:B------:R-:W-:Y:S01]  /*1bf0*/  ULEA UR8, UR44, UR41, 0x3 ;  /* 0x000000292c087291 */ /* 0x000fe2000f8e18ff */
[----:B------:R-:W-:Y:S01]  /*1c00*/  LOP3.LUT R3, R3, UR9, RZ, 0x3c, !PT ;  /* 0x0000000903037c12 */ /* 0x000fe2000f8e3cff */
[----:B------:R-:W-:Y:S02]  /*1c10*/  ULOP3.LUT UR32, UR16, UR53, URZ, 0xfc, !UPT ;  /* 0x0000003510207292 */ /* 0x000fe4000f8efcff */
[----:B------:R-:W-:Y:S01]  /*1c20*/  USHF.L.U32 UR18, UR31, 0x6, URZ ;  /* 0x000000061f127899 */ /* 0x000fe200080006ff */
[----:B--2---:R-:W-:Y:S01]  /*1c30*/  SHF.L.U32 R0, R3, 0x1f, RZ ;  /* 0x0000001f03007819 */ /* 0x004fe200000006ff */
[----:B------:R-:W-:Y:S02]  /*1c40*/  UIADD3.X UR43, UPT, UPT, URZ, UR57, URZ, UP1, !UPT ;  /* 0x00000039ff2b7290 */ /* 0x000fe40008ffe4ff */
[----:B------:R-:W-:Y:S01]  /*1c50*/  UIADD3 UR16, UPT, UPT, UR41, 0x4400, UR16 ;  /* 0x0000440029107890 */ /* 0x000fe2000fffe010 */
[----:B------:R1:W2:Y:S01]  /*1c60*/  SYNCS.PHASECHK.TRANS64.TRYWAIT P0, [UR8+0x40], R0 ;  /* 0x00004000ff0075a7 */ /* 0x0002a20008001108 */
[----:B------:R-:W-:Y:S02]  /*1c70*/  UIMAD UR8, UR37, UR24, UR5 ;  /* 0x00000018250872a4 */ /* 0x000fe4000f8e0205 */
[----:B------:R-:W-:Y:S02]  /*1c80*/  UIMAD UR7, UR38, UR25, UR6 ;  /* 0x00000019260772a4 */ /* 0x000fe4000f8e0206 */
[----:B------:R-:W-:Y:S02]  /*1c90*/  ULEA UR11, UR8, UR11, 0x5 ;  /* 0x0000000b080b7291 */ /* 0x000fe4000f8e28ff */
[----:B------:R-:W-:Y:S02]  /*1ca0*/  UIADD3 UR28, UP0, UPT, UR56, 0x200, URZ ;  /* 0x00000200381c7890 */ /* 0x000fe4000ff1e0ff */
[----:B------:R-:W-:Y:S02]  /*1cb0*/  ULEA UR7, UR7, UR11, 0xa ;  /* 0x0000000b07077291 */ /* 0x000fe4000f8e50ff */
[----:B------:R-:W-:Y:S02]  /*1cc0*/  ULEA UR8, UR32, UR41, 0x1 ;  /* 0x0000002920087291 */ /* 0x000fe4000f8e08ff */
[----:B------:R-:W-:Y:S02]  /*1cd0*/  UPRMT UR7, UR7, 0x5410, URZ ;  /* 0x0000541007077896 */ /* 0x000fe400080000ff */
[----:B------:R-:W-:Y:S02]  /*1ce0*/  UIADD3.X UR29, UPT, UPT, URZ, UR57, URZ, UP0, !UPT ;  /* 0x00000039ff1d7290 */ /* 0x000fe400087fe4ff */
[----:B------:R-:W-:Y:S02]  /*1cf0*/  ULOP3.LUT UR35, UR52, UR18, URZ, 0xfc, !UPT ;  /* 0x0000001234237292 */ /* 0x000fe4000f8efcff */
[----:B------:R-:W-:Y:S02]  /*1d00*/  UIADD3 UR32, UPT, UPT, UR8, 0x14400, URZ ;  /* 0x0001440008207890 */ /* 0x000fe4000fffe0ff */
[----:B------:R-:W-:Y:S01]  /*1d10*/  UIADD3 UR8, UPT, UPT, UR8, 0x16400, URZ ;  /* 0x0001640008087890 */ /* 0x000fe2000fffe0ff */
[----:B------:R3:W-:Y:S01]  /*1d20*/  UTMALDG.5D.IM2COL [UR16], [UR42], UR7 ;  /* 0x000000102a0073b4 */ /* 0x0007e20008060007 */
[----:B------:R-:W-:Y:S02]  /*1d30*/  UIADD3 UR30, UPT, UPT, UR36, 0x1, URZ ;  /* 0x00000001241e7890 */ /* 0x000fe4000fffe0ff */
[----:B------:R-:W-:Y:S02]  /*1d40*/  UIADD3 UR26, UPT, UPT, UR37, 0x1, URZ ;  /* 0x00000001251a7890 */ /* 0x000fe4000fffe0ff */
[----:B------:R-:W-:Y:S02]  /*1d50*/  UISETP.NE.AND UP2, UPT, UR30, UR48, UPT ;  /* 0x000000301e00728c */ /* 0x000fe4000bf45270 */
[----:B------:R-:W-:Y:S02]  /*1d60*/  UIADD3 UR23, UPT, UPT, UR38, 0x1, URZ ;  /* 0x0000000126177890 */ /* 0x000fe4000fffe0ff */
[----:B------:R-:W-:Y:S01]  /*1d70*/  UIADD3 UR27, UPT, UPT, UR27, 0x1, URZ ;  /* 0x000000011b1b7890 */ /* 0x000fe2000fffe0ff */
[----:B------:R-:W-:Y:S01]  /*1d80*/  UMOV UR40, 0x30000 ;  /* 0x0003000000287882 */ /* 0x000fe20000000000 */
[----:B------:R-:W-:Y:S01]  /*1d90*/  UMOV UR50, 0x0 ;  /* 0x0000000000327882 */ /* 0x000fe20000000000 */
[----:B------:R-:W-:Y:S01]  /*1da0*/  UMOV UR51, 0x10000000 ;  /* 0x1000000000337882 */ /* 0x000fe20000000000 */
[----:B------:R-:W-:Y:S01]  /*1db0*/  UMOV UR33, UR17 ;  /* 0x0000001100217c82 */ /* 0x000fe20008000000 */
[----:B------:R-:W-:Y:S02]  /*1dc0*/  UMOV UR12, UR36 ;  /* 0x00000024000c7c82 */ /* 0x000fe40008000000 */
[----:B------:R-:W-:Y:S01]  /*1dd0*/  @UP2 UIADD3 UR26, UPT, UPT, UR37, URZ, URZ ;  /* 0x000000ff251a2290 */ /* 0x000fe2000fffe0ff */
[----:B------:R4:W-:Y:S01]  /*1de0*/  UTMALDG.5D.MULTICAST [UR32], [UR28], UR40, desc[UR50] ;  /* 0x000032201c0073b4 */ /* 0x0009e20008021828 */
[----:B------:R-:W-:Y:S01]  /*1df0*/  UMOV UR13, UR37 ;  /* 0x00000025000d7c82 */ /* 0x000fe20008000000 */
[----:B------:R-:W-:Y:S01]  /*1e00*/  UMOV UR14, UR38 ;  /* 0x00000026000e7c82 */ /* 0x000fe20008000000 */
[----:B------:R-:W-:Y:S01]  /*1e10*/  UISETP.NE.AND UP1, UPT, UR26, UR46, UPT ;  /* 0x0000002e1a00728c */ /* 0x000fe2000bf25270 */
[----:B------:R-:W-:Y:S01]  /*1e20*/  UMOV UR9, UR17 ;  /* 0x0000001100097c82 */ /* 0x000fe20008000000 */
[----:B------:R-:W-:Y:S02]  /*1e30*/  UMOV UR11, UR35 ;  /* 0x00000023000b7c82 */ /* 0x000fe40008000000 */
[----:B------:R1:W-:Y:S07]  /*1e40*/  UTMALDG.5D.MULTICAST [UR8], [UR28], UR40, desc[UR50] ;  /* 0x000032081c0073b4 */ /* 0x0003ee0008021828 */
[----:B------:R-:W-:Y:S04]  /*1e50*/  @UP1 UIADD3 UR23, UPT, UPT, UR38, URZ, URZ ;  /* 0x000000ff26171290 */ /* 0x000fe8000fffe0ff */
[----:B------:R-:W-:Y:S01]  /*1e60*/  UISETP.NE.AND UP0, UPT, UR23, UR47, UPT ;  /* 0x0000002f1700728c */ /* 0x000fe2000bf05270 */
[----:B---3--:R-:W-:Y:S03]  /*1e70*/  UMOV UR7, UR44 ;  /* 0x0000002c00077c82 */ /* 0x008fe60008000000 */
[----:B----4-:R-:W-:Y:S02]  /*1e80*/  USEL UR38, UR23, URZ, UP0 ;  /* 0x000000ff17267287 */ /* 0x010fe40008000000 */
[----:B------:R-:W-:Y:S02]  /*1e90*/  USEL UR36, UR30, URZ, UP2 ;  /* 0x000000ff1e247287 */ /* 0x000fe40009000000 */
[----:B------:R-:W-:Y:S02]  /*1ea0*/  USEL UR37, UR26, URZ, UP1 ;  /* 0x000000ff1a257287 */ /* 0x000fe40008800000 */
[----:B-1----:R-:W-:Y:S02]  /*1eb0*/  UIADD3 UR8, UPT, UPT, UR31, 0x1, URZ ;  /* 0x000000011f087890 */ /* 0x002fe4000fffe0ff */
[----:B------:R-:W-:Y:S02]  /*1ec0*/  @UP0 UIADD3 UR8, UPT, UPT, UR31, URZ, URZ ;  /* 0x000000ff1f080290 */ /* 0x000fe4000fffe0ff */
[----:B------:R-:W-:Y:S05]  /*1ed0*/  UISETP.NE.AND UP0, UPT, UR27, UR54, UPT ;  /* 0x000000361b00728c */ /* 0x000fea000bf05270 */
[----:B------:R-:W-:Y:S04]  /*1ee0*/  UMOV UR31, UR8 ;  /* 0x00000008001f7c82 */ /* 0x000fe80008000000 */
[----:B------:R-:W-:Y:S05]  /*1ef0*/  BRA.U UP0, `(.L_x_29) ;  /* 0xfffffff900e47547 */ /* 0x000fea000b83ffff */
.L_x_23:
[----:B------:R-:W-:Y:S01]  /*1f00*/  ULEA UR4, UR44, UR41, 0x3 ;  /* 0x000000292c047291 */ /* 0x000fe2000f8e18ff */
[----:B-1----:R-:W-:Y:S01]  /*1f10*/  SHF.L.U32 R0, R3, 0x1f, RZ ;  /* 0x0000001f03007819 */ /* 0x002fe200000006ff */
[----:B------:R-:W-:Y:S01]  /*1f20*/  @!P1 SYNCS.ARRIVE.TRANS64.A1T0 RZ, [UR41+0xc8], RZ ;  /* 0x0000c8ffffff99a7 */ /* 0x000fe20008100029 */
[----:B------:R-:W-:-:S06]  /*1f30*/  UISETP.GE.AND UP0, UPT, UR63, 0x1, UPT ;  /* 0x000000013f00788c */ /* 0x000fcc000bf06270 */
[----:B--2---:R1:W2:Y:S03]  /*1f40*/  SYNCS.PHASECHK.TRANS64.TRYWAIT P0, [UR4+0x40], R0 ;  /* 0x00004000ff0075a7 */ /* 0x0042a60008001104 */
[----:B------:R-:W-:Y:S05]  /*1f50*/  BRA.U !UP0, `(.L_x_30) ;  /* 0x0000000508d07547 */ /* 0x000fea000b800000 */
[----:B------:R-:W3:Y:S01]  /*1f60*/  LDCU.128 UR8, c[0x0][0x480] ;  /* 0x00009000ff0877ac */ /* 0x000ee20008000c00 */
[----:B------:R-:W4:Y:S01]  /*1f70*/  LDCU.128 UR16, c[0x0][0x490] ;  /* 0x00009200ff1077ac */ /* 0x000f220008000c00 */
[----:B------:R-:W1:Y:S01]  /*1f80*/  LDCU.64 UR20, c[0x0][0x4c0] ;  /* 0x00009800ff1477ac */ /* 0x000e620008000a00 */
[----:B------:R-:W1:Y:S01]  /*1f90*/  LDCU UR13, c[0x0][0x4c8] ;  /* 0x00009900ff0d77ac */ /* 0x000e620008000800 */
[----:B------:R-:W-:Y:S02]  /*1fa0*/  UIADD3 UR54, UPT, UPT, UR63, UR54, URZ ;  /* 0x000000363f367290 */ /* 0x000fe4000fffe0ff */
[----:B---3--:R-:W-:Y:S02]  /*1fb0*/  UIMAD.WIDE.U32 UR4, UR45, UR9, URZ ;  /* 0x000000092d0472a5 */ /* 0x008fe4000f8e00ff */
[----:B------:R-:W-:Y:S02]  /*1fc0*/  UISETP.NE.AND UP0, UPT, UR8, 0x1, UPT ;  /* 0x000000010800788c */ /* 0x000fe4000bf05270 */
[----:B------:R-:W-:Y:S01]  /*1fd0*/  USHF.R.U32.HI UR5, URZ, UR10, UR5 ;  /* 0x0000000aff057299 */ /* 0x000fe20008011605 */
[----:B------:R-:W3:Y:S03]  /*1fe0*/  LDCU UR9, c[0x0][0x4a0] ;  /* 0x00009400ff0977ac */ /* 0x000ee60008000800 */
[----:B------:R-:W-:-:S02]  /*1ff0*/  USEL UR5, UR45, UR5, !UP0 ;  /* 0x000000052d057287 */ /* 0x000fc4000c000000 */
[----:B------:R-:W-:Y:S02]  /*2000*/  UISETP.NE.AND UP0, UPT, UR11, 0x1, UPT ;  /* 0x000000010b00788c */ /* 0x000fe4000bf05270 */
[----:B----4-:R-:W-:Y:S01]  /*2010*/  UIMAD.WIDE.U32 UR6, UR5, UR16, URZ ;  /* 0x00000010050672a5 */ /* 0x010fe2000f8e00ff */
[----:B------:R-:W1:Y:S01]  /*2020*/  LDCU UR10, c[0x0][0x4ec] ;  /* 0x00009d80ff0a77ac */ /* 0x000e620008000800 */
[----:B------:R-:W4:Y:S05]  /*2030*/  LDCU UR62, c[0x0][0x38c] ;  /* 0x00007180ff3e77ac */ /* 0x000f2a0008000800 */
[----:B------:R-:W-:Y:S01]  /*2040*/  UMOV UR4, UR7 ;  /* 0x0000000700047c82 */ /* 0x000fe20008000000 */
[----:B------:R-:W1:Y:S01]  /*2050*/  LDCU UR23, c[0x0][0x4cc] ;  /* 0x00009980ff1777ac */ /* 0x000e620008000800 */
[----:B------:R-:W-:Y:S01]  /*2060*/  USHF.R.U32.HI UR4, URZ, UR17, UR4 ;  /* 0x00000011ff047299 */ /* 0x000fe20008011604 */
[----:B------:R-:W4:Y:S03]  /*2070*/  LDCU.64 UR16, c[0x0][0x4f0] ;  /* 0x00009e00ff1077ac */ /* 0x000f260008000a00 */
[----:B------:R-:W-:-:S02]  /*2080*/  USEL UR4, UR5, UR4, !UP0 ;  /* 0x0000000405047287 */ /* 0x000fc4000c000000 */
[----:B------:R-:W-:Y:S02]  /*2090*/  UISETP.NE.AND UP0, UPT, UR18, 0x1, UPT ;  /* 0x000000011200788c */ /* 0x000fe4000bf05270 */
[----:B------:R-:W-:Y:S01]  /*20a0*/  UIMAD.WIDE.U32 UR6, UR4, UR19, URZ ;  /* 0x00000013040672a5 */ /* 0x000fe2000f8e00ff */
[----:B------:R-:W1:Y:S01]  /*20b0*/  LDCU.64 UR50, c[0x0][0x390] ;  /* 0x00007200ff3277ac */ /* 0x000e620008000a00 */
[----:B------:R-:W1:Y:S05]  /*20c0*/  LDCU.64 UR32, c[0x0][0x4d0] ;  /* 0x00009a00ff2077ac */ /* 0x000e6a0008000a00 */
[----:B------:R-:W-:Y:S01]  /*20d0*/  UMOV UR6, UR7 ;  /* 0x0000000700067c82 */ /* 0x000fe20008000000 */
[----:B------:R-:W-:-:S02]  /*20e0*/  UIADD3 UR7, UPT, UPT, -UR5, URZ, URZ ;  /* 0x000000ff05077290 */ /* 0x000fc4000fffe1ff */
[----:B---3--:R-:W-:Y:S02]  /*20f0*/  USHF.R.U32.HI UR6, URZ, UR9, UR6 ;  /* 0x00000009ff067299 */ /* 0x008fe40008011606 */
[----:B------:R-:W-:Y:S02]  /*2100*/  UIMAD UR7, UR8, UR7, UR45 ;  /* 0x00000007080772a4 */ /* 0x000fe4000f8e022d */
[----:B------:R-:W-:Y:S02]  /*2110*/  USEL UR14, UR4, UR6, !UP0 ;  /* 0x00000006040e7287 */ /* 0x000fe4000c000000 */
[----:B------:R-:W-:Y:S02]  /*2120*/  UIADD3 UR6, UPT, UPT, -UR4, URZ, URZ ;  /* 0x000000ff04067290 */ /* 0x000fe4000fffe1ff */
[----:B------:R-:W-:Y:S02]  /*2130*/  UIADD3 UR9, UPT, UPT, -UR14, URZ, URZ ;  /* 0x000000ff0e097290 */ /* 0x000fe4000fffe1ff */
[----:B------:R-:W-:-:S02]  /*2140*/  UIMAD UR12, UR11, UR6, UR5 ;  /* 0x000000060b0c72a4 */ /* 0x000fc4000f8e0205 */
[----:B------:R-:W-:Y:S02]  /*2150*/  UIMAD UR9, UR18, UR9, UR4 ;  /* 0x00000009120972a4 */ /* 0x000fe4000f8e0204 */
[----:B-1----:R-:W-:Y:S01]  /*2160*/  UIMAD UR11, UR7, UR20, UR10 ;  /* 0x00000014070b72a4 */ /* 0x002fe2000f8e020a */
[----:B------:R-:W1:Y:S02]  /*2170*/  LDCU.64 UR4, c[0x0][0x4f8] ;  /* 0x00009f00ff0477ac */ /* 0x000e640008000a00 */
[----:B------:R-:W3:Y:S01]  /*2180*/  LDCU UR6, c[0x0][0x500] ;  /* 0x0000a000ff0677ac */ /* 0x000ee20008000800 */
[----:B------:R-:W-:Y:S02]  /*2190*/  UIADD3 UR18, UPT, UPT, UR34, 0x40, URZ ;  /* 0x0000004022127890 */ /* 0x000fe4000fffe0ff */
[----:B----4-:R-:W-:Y:S02]  /*21a0*/  UIMAD UR12, UR12, UR21, UR16 ;  /* 0x000000150c0c72a4 */ /* 0x010fe4000f8e0210 */
[----:B------:R-:W-:Y:S01]  /*21b0*/  UIMAD UR13, UR9, UR13, UR17 ;  /* 0x0000000d090d72a4 */ /* 0x000fe2000f8e0211 */
[----:B------:R-:W-:Y:S01]  /*21c0*/  UMOV UR48, UR63 ;  /* 0x0000003f00307c82 */ /* 0x000fe20008000000 */
[----:B------:R-:W-:-:S10]  /*21d0*/  UMOV UR7, UR44 ;  /* 0x0000002c00077c82 */ /* 0x000fd40008000000 */
.L_x_36:
[----:B----4-:R-:W-:Y:S01]  /*21e0*/  @!P3 MOV R4, 0x6000 ;  /* 0x000060000004b802 */ /* 0x010fe20000000f00 */
[----:B------:R-:W-:Y:S01]  /*21f0*/  ULEA UR9, UR7, UR41, 0x3 ;  /* 0x0000002907097291 */ /* 0x000fe2000f8e18ff */
[----:B--2---:R-:W-:Y:S11]  /*2200*/  @P0 BRA `(.L_x_31) ;  /* 0x00000000000c0947 */ /* 0x004ff60003800000 */
[----:B------:R-:W-:Y:S04]  /*2210*/  SHF.L.U32 R5, R3, 0x1f, RZ ;  /* 0x0000001f03057819 */ /* 0x000fe800000006ff */
[----:B------:R-:W2:Y:S02]  /*2220*/  SYNCS.PHASECHK.TRANS64.TRYWAIT P0, [UR9+0x40], R5 ;  /* 0x00004005ff0075a7 */ /* 0x000ea40008001109 */
[----:B--2---:R-:W-:Y:S05]  /*2230*/  @!P0 BRA `(.L_x_32) ;  /* 0x0000006c00588947 */ /* 0x004fea0003800000 */
.L_x_31:
[----:B------:R4:W-:Y:S01]  /*2240*/  @!P3 SYNCS.ARRIVE.TRANS64 RZ, [UR9], R4 ;  /* 0x00000004ffffb9a7 */ /* 0x0009e20008000009 */
[----:B------:R-:W-:Y:S04]  /*2250*/  ULOP3.LUT UR8, UR49, 0x2, URZ, 0xfc, !UPT ;  /* 0x0000000231087892 */ /* 0x000fe8000f8efcff */
[----:B------:R-:W-:Y:S09]  /*2260*/  UISETP.NE.AND UP0, UPT, UR8, 0x2, UPT ;  /* 0x000000020800788c */ /* 0x000ff2000bf05270 */
[----:B------:R-:W-:Y:S05]  /*2270*/  BRA.U UP0, `(.L_x_33) ;  /* 0x0000000100047547 */ /* 0x000fea000b800000 */
[----:B-1-3--:R-:W-:Y:S05]  /*2280*/  BPT.TRAP 0x1 ;  /* 0x000000040000795c */ /* 0x00afea0000300000 */
.L_x_33:
[----:B------:R-:W-:Y:S04]  /*2290*/  BSSY.RECONVERGENT B0, `(.L_x_34) ;  /* 0x0000003000007945 */ /* 0x000fe80003800200 */
[----:B------:R-:W-:Y:S05]  /*22a0*/  @P2 BRA `(.L_x_35) ;  /* 0x0000000000042947 */ /* 0x000fea0003800000 */
[----:B-1-3--:R-:W-:Y:S05]  /*22b0*/  BPT.TRAP 0x1 ;  /* 0x000000040000795c */ /* 0x00afea0000300000 */
.L_x_35:
[----:B-1-3--:R-:W-:Y:S05]  /*22c0*/  BSYNC.RECONVERGENT B0 ;  /* 0x0000000000007941 */ /* 0x00afea0003800200 */
.L_x_34:
[----:B------:R-:W-:Y:S02]  /*22d0*/  UIADD3 UR8, UPT, UPT, UR7, 0x1, URZ ;  /* 0x0000000107087890 */ /* 0x000fe4000fffe0ff */
[----:B------:R-:W-:Y:S02]  /*22e0*/  UIMAD UR16, UR36, UR23, UR4 ;  /* 0x00000017241072a4 */ /* 0x000fe4000f8e0204 */
[----:B------:R-:W-:Y:S02]  /*22f0*/  UISETP.NE.AND UP0, UPT, UR8, 0x8, UPT ;  /* 0x000000080800788c */ /* 0x000fe4000bf05270 */
[----:B------:R-:W-:Y:S02]  /*2300*/  UIMAD UR15, UR37, UR32, UR5 ;  /* 0x00000020250f72a4 */ /* 0x000fe4000f8e0205 */
[----:B------:R-:W-:Y:S02]  /*2310*/  USEL UR10, URZ, 0x1, UP0 ;  /* 0x00000001ff0a7887 */ /* 0x000fe40008000000 */
[----:B------:R-:W-:Y:S02]  /*2320*/  USEL UR44, UR8, URZ, UP0 ;  /* 0x000000ff082c7287 */ /* 0x000fe40008000000 */
[----:B------:R-:W-:Y:S02]  /*2330*/  ULEA UR15, UR15, UR16, 0x5 ;  /* 0x000000100f0f7291 */ /* 0x000fe4000f8e28ff */
[----:B------:R-:W-:Y:S01]  /*2340*/  ULEA UR8, UR44, UR41, 0x3 ;  /* 0x000000292c087291 */ /* 0x000fe2000f8e18ff */
[----:B------:R-:W-:Y:S01]  /*2350*/  LOP3.LUT R3, R3, UR10, RZ, 0x3c, !PT ;  /* 0x0000000a03037c12 */ /* 0x000fe2000f8e3cff */
[----:B------:R-:W-:Y:S02]  /*2360*/  UIADD3 UR46, UP0, UPT, UR56, 0x80, URZ ;  /* 0x00000080382e7890 */ /* 0x000fe4000ff1e0ff */
[----:B------:R-:W-:Y:S01]  /*2370*/  USHF.L.U32 UR10, UR31, 0x6, URZ ;  /* 0x000000061f0a7899 */ /* 0x000fe200080006ff */
[----:B--2---:R-:W-:Y:S01]  /*2380*/  SHF.L.U32 R0, R3, 0x1f, RZ ;  /* 0x0000001f03007819 */ /* 0x004fe200000006ff */
[----:B------:R-:W-:Y:S02]  /*2390*/  UIADD3.X UR47, UPT, UPT, URZ, UR57, URZ, UP0, !UPT ;  /* 0x00000039ff2f7290 */ /* 0x000fe400087fe4ff */
[----:B------:R-:W-:Y:S01]  /*23a0*/  UIADD3 UR45, UPT, UPT, UR36, 0x1, URZ ;  /* 0x00000001242d7890 */ /* 0x000fe2000fffe0ff */
[----:B------:R1:W2:Y:S01]  /*23b0*/  SYNCS.PHASECHK.TRANS64.TRYWAIT P0, [UR8+0x40], R0 ;  /* 0x00004000ff0075a7 */ /* 0x0002a20008001108 */
[----:B------:R-:W-:Y:S02]  /*23c0*/  USHF.L.U32 UR8, UR7, 0xd, URZ ;  /* 0x0000000d07087899 */ /* 0x000fe400080006ff */
[----:B------:R-:W-:Y:S02]  /*23d0*/  UIMAD UR7, UR38, UR33, UR6 ;  /* 0x00000021260772a4 */ /* 0x000fe4000f8e0206 */
[----:B------:R-:W-:Y:S02]  /*23e0*/  ULOP3.LUT UR19, UR8, UR53, URZ, 0xfc, !UPT ;  /* 0x0000003508137292 */ /* 0x000fe4000f8efcff */
[----:B------:R-:W-:Y:S02]  /*23f0*/  ULEA UR7, UR7, UR15, 0xa ;  /* 0x0000000f07077291 */ /* 0x000fe4000f8e50ff */
[----:B------:R-:W-:Y:S02]  /*2400*/  UIADD3 UR8, UPT, UPT, UR41, 0x4400, UR8 ;  /* 0x0000440029087890 */ /* 0x000fe4000fffe008 */
[----:B------:R-:W-:Y:S02]  /*2410*/  UPRMT UR7, UR7, 0x5410, URZ ;  /* 0x0000541007077896 */ /* 0x000fe400080000ff */
[----:B------:R-:W-:Y:S02]  /*2420*/  UISETP.NE.AND UP2, UPT, UR45, UR62, UPT ;  /* 0x0000003e2d00728c */ /* 0x000fe4000bf45270 */
[----:B------:R-:W-:Y:S02]  /*2430*/  UIADD3 UR40, UPT, UPT, UR37, 0x1, URZ ;  /* 0x0000000125287890 */ /* 0x000fe4000fffe0ff */
[----:B------:R-:W-:Y:S02]  /*2440*/  UIADD3 UR42, UP3, UPT, UR56, 0x200, URZ ;  /* 0x00000200382a7890 */ /* 0x000fe4000ff7e0ff */
[----:B------:R-:W-:Y:S01]  /*2450*/  ULEA UR16, UR19, UR41, 0x1 ;  /* 0x0000002913107291 */ /* 0x000fe2000f8e08ff */
[----:B------:R3:W-:Y:S01]  /*2460*/  UTMALDG.5D.IM2COL [UR8], [UR46], UR7 ;  /* 0x000000082e0073b4 */ /* 0x0007e20008060007 */
[----:B------:R-:W-:Y:S02]  /*2470*/  ULOP3.LUT UR27, UR52, UR10, URZ, 0xfc, !UPT ;  /* 0x0000000a341b7292 */ /* 0x000fe4000f8efcff */
[----:B------:R-:W-:Y:S02]  /*2480*/  UIADD3.X UR43, UPT, UPT, URZ, UR57, URZ, UP3, !UPT ;  /* 0x00000039ff2b7290 */ /* 0x000fe40009ffe4ff */
[----:B------:R-:W-:Y:S02]  /*2490*/  @UP2 UIADD3 UR40, UPT, UPT, UR37, URZ, URZ ;  /* 0x000000ff25282290 */ /* 0x000fe4000fffe0ff */
        /* <DEDUP_REMOVED lines=10> */
[----:B------:R-:W-:Y:S01]  /*2540*/  UMOV UR28, UR36 ;  /* 0x00000024001c7c82 */ /* 0x000fe20008000000 */
[----:B------:R-:W-:Y:S02]  /*2550*/  UMOV UR29, UR37 ;  /* 0x00000025001d7c82 */ /* 0x000fe40008000000 */
[----:B------:R-:W-:Y:S01]  /*2560*/  UISETP.NE.AND UP0, UPT, UR35, UR51, UPT ;  /* 0x000000332300728c */ /* 0x000fe2000bf05270 */
[----:B------:R-:W-:Y:S01]  /*2570*/  UMOV UR30, UR38 ;  /* 0x00000026001e7c82 */ /* 0x000fe20008000000 */
[----:B------:R-:W-:Y:S01]  /*2580*/  UMOV UR20, UR36 ;  /* 0x0000002400147c82 */ /* 0x000fe20008000000 */
[----:B------:R-:W-:Y:S01]  /*2590*/  USEL UR36, UR45, URZ, UP2 ;  /* 0x000000ff2d247287 */ /* 0x000fe20009000000 */
[----:B------:R1:W-:Y:S01]  /*25a0*/  UTMALDG.5D.MULTICAST [UR24], [UR42], UR55, desc[UR58] ;  /* 0x00003a182a0073b4 */ /* 0x0003e20008021837 */
[----:B------:R-:W-:Y:S01]  /*25b0*/  UMOV UR21, UR37 ;  /* 0x0000002500157c82 */ /* 0x000fe20008000000 */
[----:B------:R-:W-:Y:S01]  /*25c0*/  USEL UR37, UR40, URZ, UP1 ;  /* 0x000000ff28257287 */ /* 0x000fe20008800000 */
[----:B------:R-:W-:Y:S01]  /*25d0*/  UMOV UR22, UR38 ;  /* 0x0000002600167c82 */ /* 0x000fe20008000000 */
[----:B------:R-:W-:Y:S01]  /*25e0*/  USEL UR38, UR35, URZ, UP0 ;  /* 0x000000ff23267287 */ /* 0x000fe20008000000 */
[----:B------:R-:W-:Y:S01]  /*25f0*/  UMOV UR17, UR9 ;  /* 0x0000000900117c82 */ /* 0x000fe20008000000 */
[----:B------:R-:W-:Y:S02]  /*2600*/  UMOV UR19, UR27 ;  /* 0x0000001b00137c82 */ /* 0x000fe40008000000 */
[----:B------:R1:W-:Y:S01]  /*2610*/  UTMALDG.5D.MULTICAST [UR16], [UR42], UR55, desc[UR58] ;  /* 0x00003a102a0073b4 */ /* 0x0003e20008021837 */
[----:B---3--:R-:W-:Y:S02]  /*2620*/  UIADD3 UR8, UPT, UPT, UR31, 0x1, URZ ;  /* 0x000000011f087890 */ /* 0x008fe4000fffe0ff */
[----:B------:R-:W-:Y:S02]  /*2630*/  @UP0 UIADD3 UR8, UPT, UPT, UR31, URZ, URZ ;  /* 0x000000ff1f080290 */ /* 0x000fe4000fffe0ff */
[----:B------:R-:W-:Y:S02]  /*2640*/  UISETP.GT.U32.AND UP0, UPT, UR48, 0x1, UPT ;  /* 0x000000013000788c */ /* 0x000fe4000bf04070 */
[----:B------:R-:W-:Y:S03]  /*2650*/  UIADD3 UR7, UPT, UPT, UR48, -0x1, URZ ;  /* 0xffffffff30077890 */ /* 0x000fe6000fffe0ff */
[----:B------:R-:W-:Y:S04]  /*2660*/  UMOV UR31, UR8 ;  /* 0x00000008001f7c82 */ /* 0x000fe80008000000 */
[----:B------:R-:W-:Y:S01]  /*2670*/  UMOV UR48, UR7 ;  /* 0x0000000700307c82 */ /* 0x000fe20008000000 */
[----:B------:R-:W-:Y:S01]  /*2680*/  UMOV UR7, UR44 ;  /* 0x0000002c00077c82 */ /* 0x000fe20008000000 */
[----:B-1----:R-:W-:Y:S05]  /*2690*/  BRA.U UP0, `(.L_x_36) ;  /* 0xfffffff900d07547 */ /* 0x002fea000b83ffff */
.L_x_30:
[----:B----4-:R-:W-:Y:S01]  /*26a0*/  SHF.L.U32 R4, R2, 0x1f, RZ ;  /* 0x0000001f02047819 */ /* 0x010fe200000006ff */
[----:B------:R-:W-:-:S03]  /*26b0*/  NOP ;  /* 0x0000000000007918 */ /* 0x000fc60000000000 */
[----:B--2---:R-:W2:Y:S02]  /*26c0*/  SYNCS.PHASECHK.TRANS64.TRYWAIT P0, [UR41+0xd0], R4 ;  /* 0x0000d004ff0075a7 */ /* 0x004ea40008001129 */
[----:B--2---:R-:W-:Y:S05]  /*26d0*/  @!P0 BRA `(.L_x_37) ;  /* 0x0000006800488947 */ /* 0x004fea0003800000 */
.L_x_138:
[----:B-1----:R-:W1:Y:S01]  /*26e0*/  LDS.128 R4, [UR41+0x110] ;  /* 0x00011029ff047984 */ /* 0x002e620008000c00 */
[----:B------:R-:W-:Y:S02]  /*26f0*/  UIADD3 UR4, UPT, UPT, UR41, 0xd8, URZ ;  /* 0x000000d829047890 */ /* 0x000fe4000fffe0ff */
[----:B------:R-:W-:Y:S01]  /*2700*/  UISETP.GE.AND UP0, UPT, UR39, 0x1, UPT ;  /* 0x000000012700788c */ /* 0x000fe2000bf06270 */
[----:B------:R-:W-:Y:S01]  /*2710*/  @!PT LDS RZ, [RZ] ;  /* 0x00000000fffff984 */ /* 0x000fe20000000800 */
[----:B------:R-:W-:Y:S01]  /*2720*/  @!PT LDS RZ, [RZ] ;  /* 0x00000000fffff984 */ /* 0x000fe20000000800 */
[----:B------:R-:W-:Y:S01]  /*2730*/  @!PT LDS RZ, [RZ] ;  /* 0x00000000fffff984 */ /* 0x000fe20000000800 */
[----:B------:R-:W-:Y:S01]  /*2740*/  @!PT LDS RZ, [RZ] ;  /* 0x00000000fffff984 */ /* 0x000fe20000000800 */
[----:B------:R2:W-:Y:S06]  /*2750*/  MEMBAR.ALL.CTA ;  /* 0x0000000000007992 */ /* 0x0005ec0000008000 */
[----:B--2---:R-:W2:Y:S01]  /*2760*/  FENCE.VIEW.ASYNC.S ;  /* 0x00000000000073c6 */ /* 0x004ea20000000000 */
[----:B------:R-:W-:-:S09]  /*2770*/  UPRMT UR4, URZ, 0x654, UR4 ;  /* 0x00000654ff047896 */ /* 0x000fd20008000004 */
[----:B--2---:R-:W-:Y:S01]  /*2780*/  SYNCS.ARRIVE.TRANS64.RED.A1T0 RZ, [UR4], RZ ;  /* 0x000000ffffff79a7 */ /* 0x004fe20008100404 */
[----:B-1----:R-:W-:-:S13]  /*2790*/  LOP3.LUT P0, RZ, R6, 0x1, RZ, 0xc0, !PT ;  /* 0x0000000106ff7812 */ /* 0x002fda000780c0ff */
[----:B------:R-:W-:Y:S01]  /*27a0*/  VOTEU.ANY UP1, P0 ;  /* 0x0000000000ff7886 */ /* 0x000fe20000020100 */
[----:B------:R-:W-:-:S13]  /*27b0*/  PLOP3.LUT P0, PT, PT, PT, UP1, 0x80, 0x8 ;  /* 0x000000000008781c */ /* 0x000fda0003f0f018 */
[----:B------:R-:W-:Y:S02]  /*27c0*/  @P0 MOV R0, R4 ;  /* 0x0000000400000202 */ /* 0x000fe40000000f00 */
[----:B------:R-:W-:Y:S02]  /*27d0*/  @P0 LOP3.LUT R4, R5, 0xffff, RZ, 0xc0, !PT ;  /* 0x0000ffff05040812 */ /* 0x000fe400078ec0ff */
[----:B------:R-:W-:Y:S02]  /*27e0*/  @P0 R2UR UR6, R0 ;  /* 0x00000000000602ca */ /* 0x000fe400000e0000 */
[----:B------:R-:W-:-:S11]  /*27f0*/  @P0 R2UR UR5, R4 ;  /* 0x00000000040502ca */ /* 0x000fd600000e0000 */
[----:B------:R-:W-:Y:S02]  /*2800*/  @UP1 UMOV UR61, UR6 ;  /* 0x00000006003d1c82 */ /* 0x000fe40008000000 */
[----:B------:R-:W-:Y:S01]  /*2810*/  @UP1 UMOV UR60, UR5 ;  /* 0x00000005003c1c82 */ /* 0x000fe20008000000 */
[----:B------:R-:W-:Y:S05]  /*2820*/  BRA.U !UP0, `(.L_x_38) ;  /* 0x0000000108d47547 */ /* 0x000fea000b800000 */
[----:B------:R-:W1:Y:S01]  /*2830*/  LDCU.128 UR16, c[0x0][0xc10] ;  /* 0x00018200ff1077ac */ /* 0x000e620008000c00 */
[----:B------:R-:W2:Y:S01]  /*2840*/  LDCU UR21, c[0x0][0xc20] ;  /* 0x00018400ff1577ac */ /* 0x000ea20008000800 */
[----:B------:R-:W3:Y:S01]  /*2850*/  LDCU UR20, c[0x0][0xc0c] ;  /* 0x00018180ff1477ac */ /* 0x000ee20008000800 */
[----:B------:R-:W4:Y:S01]  /*2860*/  LDCU.64 UR12, c[0x0][0xc28] ;  /* 0x00018500ff0c77ac */ /* 0x000f220008000a00 */
[----:B------:R-:W-:Y:S02]  /*2870*/  UISETP.NE.AND UP3, UPT, UR39, 0x1, UPT ;  /* 0x000000012700788c */ /* 0x000fe4000bf65270 */
[----:B-1----:R-:W-:Y:S02]  /*2880*/  UIMAD.WIDE.U32 UR4, UR64, UR19, URZ ;  /* 0x00000013400472a5 */ /* 0x002fe4000f8e00ff */
[----:B------:R-:W-:Y:S02]  /*2890*/  UIMAD.WIDE.U32 UR6, UR65, UR16, URZ ;  /* 0x00000010410672a5 */ /* 0x000fe4000f8e00ff */
[----:B------:R-:W-:-:S02]  /*28a0*/  UISETP.NE.AND UP0, UPT, UR18, 0x1, UPT ;  /* 0x000000011200788c */ /* 0x000fc4000bf05270 */
[----:B------:R-:W-:Y:S01]  /*28b0*/  UIMAD.WIDE.U32 UR10, UR60, UR19, URZ ;  /* 0x000000133c0a72a5 */ /* 0x000fe2000f8e00ff */
[----:B------:R-:W-:Y:S01]  /*28c0*/  UMOV UR4, UR5 ;  /* 0x0000000500047c82 */ /* 0x000fe20008000000 */
[----:B---3--:R-:W-:Y:S02]  /*28d0*/  UISETP.NE.AND UP2, UPT, UR20, 0x1, UPT ;  /* 0x000000011400788c */ /* 0x008fe4000bf45270 */
[----:B--2---:R-:W-:Y:S02]  /*28e0*/  USHF.R.U32.HI UR5, URZ, UR21, UR4 ;  /* 0x00000015ff057299 */ /* 0x004fe40008011604 */
[----:B------:R-:W-:Y:S01]  /*28f0*/  UIMAD.WIDE.U32 UR14, UR61, UR16, URZ ;  /* 0x000000103d0e72a5 */ /* 0x000fe2000f8e00ff */
[----:B------:R-:W-:Y:S01]  /*2900*/  UMOV UR4, UR7 ;  /* 0x0000000700047c82 */ /* 0x000fe20008000000 */
[----:B------:R-:W-:Y:S02]  /*2910*/  USEL UR5, UR64, UR5, !UP0 ;  /* 0x0000000540057287 */ /* 0x000fe4000c000000 */
[----:B------:R-:W-:-:S02]  /*2920*/  USHF.R.U32.HI UR4, URZ, UR17, UR4 ;  /* 0x00000011ff047299 */ /* 0x000fc40008011604 */
[----:B----4-:R-:W-:Y:S02]  /*2930*/  UIMAD.WIDE.U32 UR8, UR5, UR12, URZ ;  /* 0x0000000c050872a5 */ /* 0x010fe4000f8e00ff */
[----:B------:R-:W-:Y:S01]  /*2940*/  USEL UR6, UR65, UR4, !UP2 ;  /* 0x0000000441067287 */ /* 0x000fe2000d000000 */
[----:B------:R-:W-:Y:S02]  /*2950*/  UMOV UR14, UR15 ;  /* 0x0000000f000e7c82 */ /* 0x000fe40008000000 */
[----:B------:R-:W-:Y:S01]  /*2960*/  UMOV UR4, UR11 ;  /* 0x0000000b00047c82 */ /* 0x000fe20008000000 */
[----:B------:R-:W-:Y:S01]  /*2970*/  UIMAD.WIDE.U32 UR10, UR6, UR12, URZ ;  /* 0x0000000c060a72a5 */ /* 0x000fe2000f8e00ff */
[----:B------:R-:W-:Y:S01]  /*2980*/  UMOV UR8, UR9 ;  /* 0x0000000900087c82 */ /* 0x000fe20008000000 */
[----:B------:R-:W-:Y:S02]  /*2990*/  USHF.R.U32.HI UR4, URZ, UR21, UR4 ;  /* 0x00000015ff047299 */ /* 0x000fe40008011604 */
[----:B------:R-:W-:-:S03]  /*29a0*/  @UP3 USHF.R.U32.HI UR5, URZ, UR13, UR8 ;  /* 0x0000000dff053299 */ /* 0x000fc60008011608 */
[----:B------:R-:W-:Y:S01]  /*29b0*/  UMOV UR10, UR11 ;  /* 0x0000000b000a7c82 */ /* 0x000fe20008000000 */
[----:B------:R-:W-:Y:S02]  /*29c0*/  USHF.R.U32.HI UR17, URZ, UR17, UR14 ;  /* 0x00000011ff117299 */ /* 0x000fe4000801160e */
[----:B------:R-:W-:Y:S02]  /*29d0*/  USEL UR4, UR60, UR4, !UP0 ;  /* 0x000000043c047287 */ /* 0x000fe4000c000000 */
[----:B------:R-:W-:Y:S02]  /*29e0*/  @UP3 USHF.R.U32.HI UR6, URZ, UR13, UR10 ;  /* 0x0000000dff063299 */ /* 0x000fe4000801160a */
[----:B------:R-:W-:Y:S02]  /*29f0*/  UIMAD UR7, UR39, UR5, URZ ;  /* 0x00000005270772a4 */ /* 0x000fe4000f8e02ff */
[----:B------:R-:W-:Y:S02]  /*2a00*/  USEL UR5, UR61, UR17, !UP2 ;  /* 0x000000113d057287 */ /* 0x000fe4000d000000 */
[----:B------:R-:W-:-:S02]  /*2a10*/  UIMAD UR10, UR39, UR6, URZ ;  /* 0x00000006270a72a4 */ /* 0x000fc4000f8e02ff */
[----:B------:R-:W-:Y:S02]  /*2a20*/  UISETP.GE.AND UP0, UPT, UR4, UR7, UPT ;  /* 0x000000070400728c */ /* 0x000fe4000bf06270 */
[----:B------:R-:W-:Y:S02]  /*2a30*/  UIMAD.WIDE.U32 UR8, UR4, UR12, URZ ;  /* 0x0000000c040872a5 */ /* 0x000fe4000f8e00ff */
[----:B------:R-:W-:Y:S02]  /*2a40*/  UISETP.GE.OR UP0, UPT, UR5, UR10, UP0 ;  /* 0x0000000a0500728c */ /* 0x000fe40008706670 */
[----:B------:R-:W-:-:S03]  /*2a50*/  UIMAD.WIDE.U32 UR10, UR5, UR12, URZ ;  /* 0x0000000c050a72a5 */ /* 0x000fc6000f8e00ff */
[----:B------:R-:W-:Y:S01]  /*2a60*/  UMOV UR7, UR9 ;  /* 0x0000000900077c82 */ /* 0x000fe20008000000 */
[----:B------:R-:W-:Y:S02]  /*2a70*/  UIADD3 UR9, UPT, UPT, -UR4, URZ, URZ ;  /* 0x000000ff04097290 */ /* 0x000fe4000fffe1ff */
[----:B------:R-:W-:Y:S02]  /*2a80*/  USHF.R.U32.HI UR7, URZ, UR13, UR7 ;  /* 0x0000000dff077299 */ /* 0x000fe40008011607 */
[----:B------:R-:W-:Y:S02]  /*2a90*/  UIMAD UR10, UR18, UR9, UR60 ;  /* 0x00000009120a72a4 */ /* 0x000fe4000f8e023c */
[----:B------:R-:W-:Y:S01]  /*2aa0*/  USEL UR7, UR4, UR7, !UP3 ;  /* 0x0000000704077287 */ /* 0x000fe2000d800000 */
[----:B------:R-:W-:Y:S01]  /*2ab0*/  @!UP0 UMOV UR8, UR11 ;  /* 0x0000000b00088c82 */ /* 0x000fe20008000000 */
[----:B------:R-:W-:Y:S02]  /*2ac0*/  UIADD3 UR11, UPT, UPT, -UR5, URZ, URZ ;  /* 0x000000ff050b7290 */ /* 0x000fe4000fffe1ff */
[----:B------:R-:W-:-:S02]  /*2ad0*/  @!UP0 USHF.R.U32.HI UR8, URZ, UR13, UR8 ;  /* 0x0000000dff088299 */ /* 0x000fc40008011608 */
[----:B------:R-:W-:Y:S02]  /*2ae0*/  UIADD3 UR9, UPT, UPT, -UR7, URZ, URZ ;  /* 0x000000ff07097290 */ /* 0x000fe4000fffe1ff */
[----:B------:R-:W-:Y:S02]  /*2af0*/  @!UP0 USEL UR8, UR5, UR8, !UP3 ;  /* 0x0000000805088287 */ /* 0x000fe4000d800000 */
[----:B------:R-:W-:Y:S02]  /*2b00*/  UIMAD UR9, UR39, UR9, UR4 ;  /* 0x00000009270972a4 */ /* 0x000fe4000f8e0204 */
[----:B------:R-:W-:Y:S02]  /*2b10*/  @!UP0 UIADD3 UR7, UPT, UPT, UR7, -UR8, URZ ;  /* 0x8000000807078290 */ /* 0x000fe4000fffe0ff */
[----:B------:R-:W-:Y:S02]  /*2b20*/  @!UP0 UIMAD UR8, UR9, UR6, UR8 ;  /* 0x00000006090882a4 */ /* 0x000fe4000f8e0208 */
[----:B------:R-:W-:-:S02]  /*2b30*/  @!UP0 UIMAD UR4, UR39, UR7, UR5 ;  /* 0x00000007270482a4 */ /* 0x000fc4000f8e0205 */
[----:B------:R-:W-:Y:S02]  /*2b40*/  UIMAD UR6, UR20, UR11, UR61 ;  /* 0x0000000b140672a4 */ /* 0x000fe4000f8e023d */
[----:B------:R-:W-:Y:S01]  /*2b50*/  UIMAD UR60, UR4, UR18, UR10 ;  /* 0x00000012043c72a4 */ /* 0x000fe2000f8e020a */
[----:B------:R-:W-:Y:S02]  /*2b60*/  @!UP0 UMOV UR5, UR8 ;  /* 0x0000000800058c82 */ /* 0x000fe40008000000 */
[----:B------:R-:W-:-:S12]  /*2b70*/  UIMAD UR61, UR5, UR20, UR6 ;  /* 0x00000014053d72a4 */ /* 0x000fd8000f8e0206 */
.L_x_38:
[----:B------:R-:W1:Y:S02]  /*2b80*/  LDCU UR4, c[0x0][0xc30] ;  /* 0x00018600ff0477ac */ /* 0x000e640008000800 */
[----:B-1----:R-:W-:-:S09]  /*2b90*/  UISETP.NE.AND UP0, UPT, UR4, 0x1, UPT ;  /* 0x000000010400788c */ /* 0x002fd2000bf05270 */
[----:B------:R-:W-:Y:S05]  /*2ba0*/  BRA.U UP0, `(.L_x_39) ;  /* 0x0000000100447547 */ /* 0x000fea000b800000 */
[----:B------:R-:W1:Y:S01]  /*2bb0*/  LDCU.128 UR8, c[0x0][0xc10] ;  /* 0x00018200ff0877ac */ /* 0x000e620008000c00 */
[----:B------:R-:W2:Y:S01]  /*2bc0*/  LDCU UR12, c[0x0][0xc0c] ;  /* 0x00018180ff0c77ac */ /* 0x000ea20008000800 */
[----:B------:R-:W3:Y:S01]  /*2bd0*/  LDCU UR13, c[0x0][0xc20] ;  /* 0x00018400ff0d77ac */ /* 0x000ee20008000800 */
[----:B-1----:R-:W-:Y:S02]  /*2be0*/  UIMAD.WIDE.U32 UR6, UR61, UR8, URZ ;  /* 0x000000083d0672a5 */ /* 0x002fe4000f8e00ff */
[----:B------:R-:W-:Y:S02]  /*2bf0*/  UIMAD.WIDE.U32 UR4, UR60, UR11, URZ ;  /* 0x0000000b3c0472a5 */ /* 0x000fe4000f8e00ff */
[----:B--2---:R-:W-:Y:S02]  /*2c00*/  UISETP.NE.AND UP2, UPT, UR12, 0x1, UPT ;  /* 0x000000010c00788c */ /* 0x004fe4000bf45270 */
[----:B------:R-:W-:Y:S01]  /*2c10*/  UISETP.NE.AND UP0, UPT, UR10, 0x1, UPT ;  /* 0x000000010a00788c */ /* 0x000fe2000bf05270 */
[----:B------:R-:W-:-:S02]  /*2c20*/  UMOV UR6, UR7 ;  /* 0x0000000700067c82 */ /* 0x000fc40008000000 */
[----:B------:R-:W-:Y:S01]  /*2c30*/  UMOV UR4, UR5 ;  /* 0x0000000500047c82 */ /* 0x000fe20008000000 */
[----:B------:R-:W-:Y:S02]  /*2c40*/  USHF.R.U32.HI UR6, URZ, UR9, UR6 ;  /* 0x00000009ff067299 */ /* 0x000fe40008011606 */
[----:B---3--:R-:W-:Y:S02]  /*2c50*/  USHF.R.U32.HI UR4, URZ, UR13, UR4 ;  /* 0x0000000dff047299 */ /* 0x008fe40008011604 */
[----:B------:R-:W-:Y:S02]  /*2c60*/  USEL UR5, UR61, UR6, !UP2 ;  /* 0x000000063d057287 */ /* 0x000fe4000d000000 */
[----:B------:R-:W-:-:S04]  /*2c70*/  USEL UR4, UR60, UR4, !UP0 ;  /* 0x000000043c047287 */ /* 0x000fc8000c000000 */
[----:B------:R-:W-:Y:S02]  /*2c80*/  UIADD3 UR6, UPT, UPT, UR5, -UR4, URZ ;  /* 0x8000000405067290 */ /* 0x000fe4000fffe0ff */
[----:B------:R-:W-:Y:S02]  /*2c90*/  UIADD3 UR4, UPT, UPT, -UR5, UR4, URZ ;  /* 0x0000000405047290 */ /* 0x000fe4000fffe1ff */
[----:B------:R-:W-:Y:S02]  /*2ca0*/  UIMAD UR60, UR6, UR10, UR60 ;  /* 0x0000000a063c72a4 */ /* 0x000fe4000f8e023c */
[----:B------:R-:W-:-:S12]  /*2cb0*/  UIMAD UR61, UR4, UR12, UR61 ;  /* 0x0000000c043d72a4 */ /* 0x000fd8000f8e023d */
.L_x_39:
[----:B------:R-:W-:Y:S01]  /*2cc0*/  R2UR UR5, R45 ;  /* 0x000000002d0572ca */ /* 0x000fe200000e0000 */
[----:B------:R-:W-:Y:S01]  /*2cd0*/  UMOV UR27, UR54 ;  /* 0x00000036001b7c82 */ /* 0x000fe20008000000 */
[----:B------:R-:W-:Y:S02]  /*2ce0*/  R2UR UR4, R44 ;  /* 0x000000002c0472ca */ /* 0x000fe400000e0000 */
[----:B------:R-:W-:Y:S02]  /*2cf0*/  PLOP3.LUT P1, PT, PT, PT, PT, 0x80, 0x8 ;  /* 0x000000000008781c */ /* 0x000fe40003f2f070 */
[----:B------:R-:W-:-:S07]  /*2d00*/  LOP3.LUT R2, R2, 0x1, RZ, 0x3c, !PT ;  /* 0x0000000102027812 */ /* 0x000fce00078e3cff */
[----:B------:R-:W-:Y:S02]  /*2d10*/  UIADD3 UR51, UPT, UPT, UR61, UR5, URZ ;  /* 0x000000053d337290 */ /* 0x000fe4000fffe0ff */
[----:B------:R-:W-:Y:S01]  /*2d20*/  UIADD3 UR24, UPT, UPT, UR60, UR4, URZ ;  /* 0x000000043c187290 */ /* 0x000fe2000fffe0ff */
[----:B------:R-:W-:Y:S11]  /*2d30*/  BRA.U UP1, `(.L_x_40) ;  /* 0xffffffe901707547 */ /* 0x000ff6000b83ffff */
[----:B------:R-:W-:Y:S01]  /*2d40*/  UIADD3 UR41, UPT, UPT, UR41, 0x40, URZ ;  /* 0x0000004029297890 */ /* 0x000fe2000fffe0ff */
[----:B------:R-:W-:-:S03]  /*2d50*/  SHF.L.U32 R2, R3, 0x1f, RZ ;  /* 0x0000001f03027819 */ /* 0x000fc600000006ff */
[----:B------:R-:W-:-:S09]  /*2d60*/  ULEA UR4, UR44, UR41, 0x3 ;  /* 0x000000292c047291 */ /* 0x000fd2000f8e18ff */
[----:B------:R-:W1:Y:S02]  /*2d70*/  SYNCS.PHASECHK.TRANS64.TRYWAIT P0, [UR4], R2 ;  /* 0x00000002ff0075a7 */ /* 0x000e640008001104 */
[----:B-1----:R-:W-:Y:S05]  /*2d80*/  @!P0 BRA `(.L_x_41) ;  /* 0x0000006000b48947 */ /* 0x002fea0003800000 */
.L_x_140:
[----:B------:R-:W-:-:S04]  /*2d90*/  UIADD3 UR4, UPT, UPT, UR44, 0x1, URZ ;  /* 0x000000012c047890 */ /* 0x000fc8000fffe0ff */
[----:B------:R-:W-:-:S04]  /*2da0*/  UISETP.NE.AND UP0, UPT, UR4, 0x8, UPT ;  /* 0x000000080400788c */ /* 0x000fc8000bf05270 */
[----:B------:R-:W-:Y:S02]  /*2db0*/  USEL UR6, URZ, 0x1, UP0 ;  /* 0x00000001ff067887 */ /* 0x000fe40008000000 */
[----:B------:R-:W-:-:S04]  /*2dc0*/  USEL UR4, UR4, URZ, UP0 ;  /* 0x000000ff04047287 */ /* 0x000fc80008000000 */
[----:B------:R-:W-:Y:S01]  /*2dd0*/  ULEA UR5, UR4, UR41, 0x3 ;  /* 0x0000002904057291 */ /* 0x000fe2000f8e18ff */
[----:B-1----:R-:W-:-:S04]  /*2de0*/  LOP3.LUT R2, R3, UR6, RZ, 0x3c, !PT ;  /* 0x0000000603027c12 */ /* 0x002fc8000f8e3cff */
[----:B------:R-:W-:-:S04]  /*2df0*/  SHF.L.U32 R3, R2, 0x1f, RZ ;  /* 0x0000001f02037819 */ /* 0x000fc800000006ff */
[----:B------:R-:W1:Y:S02]  /*2e00*/  SYNCS.PHASECHK.TRANS64.TRYWAIT P0, [UR5], R3 ;  /* 0x00000003ff0075a7 */ /* 0x000e640008001105 */
[----:B-1----:R-:W-:Y:S05]  /*2e10*/  @!P0 BRA `(.L_x_42) ;  /* 0x0000006000a88947 */ /* 0x002fea0003800000 */
.L_x_142:
[----:B------:R-:W-:-:S04]  /*2e20*/  UIADD3 UR4, UPT, UPT, UR4, 0x1, URZ ;  /* 0x0000000104047890 */ /* 0x000fc8000fffe0ff */
[----:B------:R-:W-:-:S04]  /*2e30*/  UISETP.NE.AND UP0, UPT, UR4, 0x8, UPT ;  /* 0x000000080400788c */ /* 0x000fc8000bf05270 */
[----:B------:R-:W-:Y:S02]  /*2e40*/  USEL UR6, URZ, 0x1, UP0 ;  /* 0x00000001ff067887 */ /* 0x000fe40008000000 */
[----:B------:R-:W-:-:S04]  /*2e50*/  USEL UR4, UR4, URZ, UP0 ;  /* 0x000000ff04047287 */ /* 0x000fc80008000000 */
[----:B------:R-:W-:Y:S01]  /*2e60*/  ULEA UR5, UR4, UR41, 0x3 ;  /* 0x0000002904057291 */ /* 0x000fe2000f8e18ff */
[----:B------:R-:W-:-:S04]  /*2e70*/  LOP3.LUT R2, R2, UR6, RZ, 0x3c, !PT ;  /* 0x0000000602027c12 */ /* 0x000fc8000f8e3cff */
[----:B-1----:R-:W-:-:S04]  /*2e80*/  SHF.L.U32 R3, R2, 0x1f, RZ ;  /* 0x0000001f02037819 */ /* 0x002fc800000006ff */
[----:B------:R-:W1:Y:S02]  /*2e90*/  SYNCS.PHASECHK.TRANS64.TRYWAIT P0, [UR5], R3 ;  /* 0x00000003ff0075a7 */ /* 0x000e640008001105 */
[----:B-1----:R-:W-:Y:S05]  /*2ea0*/  @!P0 BRA `(.L_x_43) ;  /* 0x00000060009c8947 */ /* 0x002fea0003800000 */
.L_x_144:
        /* <DEDUP_REMOVED lines=9> */
.L_x_146:
        /* <DEDUP_REMOVED lines=9> */
.L_x_148:
        /* <DEDUP_REMOVED lines=9> */
.L_x_150:
        /* <DEDUP_REMOVED lines=9> */
.L_x_152:
[----:B------:R-:W-:-:S04]  /*30f0*/  UIADD3 UR4, UPT, UPT, UR4, 0x1, URZ ;  /* 0x0000000104047890 */ /* 0x000fc8000fffe0ff */
[----:B------:R-:W-:-:S04]  /*3100*/  UISETP.NE.AND UP0, UPT, UR4, 0x8, UPT ;  /* 0x000000080400788c */ /* 0x000fc8000bf05270 */
[----:B------:R-:W-:Y:S02]  /*3110*/  USEL UR5, URZ, 0x1, UP0 ;  /* 0x00000001ff057887 */ /* 0x000fe40008000000 */
[----:B------:R-:W-:-:S04]  /*3120*/  USEL UR4, UR4, URZ, UP0 ;  /* 0x000000ff04047287 */ /* 0x000fc80008000000 */
[----:B------:R-:W-:Y:S01]  /*3130*/  ULEA UR4, UR4, UR41, 0x3 ;  /* 0x0000002904047291 */ /* 0x000fe2000f8e18ff */
[----:B------:R-:W-:-:S04]  /*3140*/  LOP3.LUT R2, R2, UR5, RZ, 0x3c, !PT ;  /* 0x0000000502027c12 */ /* 0x000fc8000f8e3cff */
[----:B------:R-:W-:Y:S01]  /*3150*/  SHF.L.U32 R2, R2, 0x1f, RZ ;  /* 0x0000001f02027819 */ /* 0x000fe200000006ff */
[----:B-1----:R-:W-:-:S07]  /*3160*/  IMAD.U32 R0, RZ, RZ, UR4 ;  /* 0x00000004ff007e24 */ /* 0x002fce000f8e00ff */
.L_x_48:
[----:B-1----:R1:W2:Y:S02]  /*3170*/  SYNCS.PHASECHK.TRANS64.TRYWAIT P0, [R0+URZ], R2 ;  /* 0x00000002000075a7 */ /* 0x0022a400080011ff */
[----:B--2---:R-:W-:Y:S05]  /*3180*/  @!P0 NANOSLEEP.SYNCS 0x989680 ;  /* 0x009896800000895d */ /* 0x004fea0003900000 */
[----:B------:R-:W2:Y:S02]  /*3190*/  @!P0 SYNCS.PHASECHK.TRANS64 P0, [R0+URZ], R2 ;  /* 0x00000002000085a7 */ /* 0x000ea400080010ff */
[----:B--2---:R-:W-:Y:S05]  /*31a0*/  @P0 EXIT ;  /* 0x000000000000094d */ /* 0x004fea0003800000 */
[----:B------:R-:W-:Y:S05]  /*31b0*/  BRA `(.L_x_48) ;  /* 0xfffffffc00ec7947 */ /* 0x000fea000383ffff */
.L_x_22:
[----:B------:R-:W1:Y:S02]  /*31c0*/  S2UR UR4, SR_CgaCtaId ;  /* 0x00000000000479c3 */ /* 0x000e640000008800 */
[----:B-1----:R-:W-:-:S04]  /*31d0*/  UISETP.NE.AND UP0, UPT, UR4, URZ, UPT ;  /* 0x000000ff0400728c */ /* 0x002fc8000bf05270 */
[----:B------:R-:W-:-:S09]  /*31e0*/  UISETP.NE.OR UP0, UPT, UR18, 0x1, UP0 ;  /* 0x000000011200788c */ /* 0x000fd20008705670 */
[----:B------:R-:W-:Y:S05]  /*31f0*/  BRA.U UP0, `(.L_x_49) ;  /* 0x0000000100b47547 */ /* 0x000fea000b800000 */
[----:B------:R-:W1:Y:S01]  /*3200*/  S2UR UR5, SR_CgaCtaId ;  /* 0x00000000000579c3 */ /* 0x000e620000008800 */
[----:B------:R-:W-:Y:S01]  /*3210*/  UMOV UR4, 0x400 ;  /* 0x0000040000047882 */ /* 0x000fe20000000000 */
[----:B------:R-:W-:Y:S01]  /*3220*/  HFMA2 R3, -RZ, RZ, 0, 5.9604644775390625e-08 ;  /* 0x00000001ff037431 */ /* 0x000fe200000001ff */
[----:B------:R-:W-:Y:S01]  /*3230*/  ISETP.GE.U32.AND P0, PT, R0, 0x2, PT ;  /* 0x000000020000780c */ /* 0x000fe20003f06070 */
[----:B------:R-:W-:Y:S01]  /*3240*/  IMAD.MOV.U32 R8, RZ, RZ, RZ ;  /* 0x000000ffff087224 */ /* 0x000fe200078e00ff */
[----:B-1----:R-:W-:-:S04]  /*3250*/  ULEA UR4, UR5, UR4, 0x18 ;  /* 0x0000000405047291 */ /* 0x002fc8000f8ec0ff */
[----:B------:R-:W-:Y:S02]  /*3260*/  UIADD3 UR5, UPT, UPT, UR4, 0xd8, URZ ;  /* 0x000000d804057890 */ /* 0x000fe4000fffe0ff */
[----:B------:R-:W-:Y:S02]  /*3270*/  UIADD3 UR8, UPT, UPT, UR4, 0xd0, URZ ;  /* 0x000000d004087890 */ /* 0x000fe4000fffe0ff */
[----:B------:R-:W-:-:S12]  /*3280*/  UPRMT UR5, URZ, 0x654, UR5 ;  /* 0x00000654ff057896 */ /* 0x000fd80008000005 */
.L_x_52:
[----:B------:R-:W-:Y:S01]  /*3290*/  SHF.L.U32 R6, R3, 0x1f, RZ ;  /* 0x0000001f03067819 */ /* 0x000fe200000006ff */
[----:B------:R-:W-:Y:S02]  /*32a0*/  IMAD.U32 R4, RZ, RZ, UR8 ;  /* 0x00000008ff047e24 */ /* 0x000fe4000f8e00ff */
[----:B------:R-:W-:Y:S01]  /*32b0*/  @!P0 IMAD.MOV.U32 R5, RZ, RZ, 0x10 ;  /* 0x00000010ff058424 */ /* 0x000fe200078e00ff */
[----:B------:R-:W1:Y:S02]  /*32c0*/  SYNCS.PHASECHK.TRANS64.TRYWAIT P1, [UR4+0xd8], R6 ;  /* 0x0000d806ff0075a7 */ /* 0x000e640008021104 */
[----:B------:R-:W-:-:S04]  /*32d0*/  PRMT R4, R0, 0x654, R4 ;  /* 0x0000065400047816 */ /* 0x000fc80000000004 */
[----:B------:R-:W-:Y:S01]  /*32e0*/  SEL R2, R4, R2, !P0 ;  /* 0x0000000204027207 */ /* 0x000fe20004000000 */
[----:B-1----:R-:W-:Y:S06]  /*32f0*/  @!P1 BRA `(.L_x_50) ;  /* 0x0000006000009947 */ /* 0x002fec0003800000 */
.L_x_154:
[----:B------:R-:W-:Y:S01]  /*3300*/  UIADD3 UR6, UPT, UPT, UR4, 0x110, URZ ;  /* 0x0000011004067890 */ /* 0x000fe2000fffe0ff */
[----:B------:R2:W-:Y:S01]  /*3310*/  @!P0 SYNCS.ARRIVE.TRANS64.RED RZ, [R2+URZ], R5 ;  /* 0x0000000502ff89a7 */ /* 0x0005e200080004ff */
[----:B------:R-:W-:Y:S01]  /*3320*/  UIADD3 UR7, UPT, UPT, UR4, 0xd0, URZ ;  /* 0x000000d004077890 */ /* 0x000fe2000fffe0ff */
[----:B------:R-:W-:-:S08]  /*3330*/  LOP3.LUT R3, R3, 0x1, RZ, 0x3c, !PT ;  /* 0x0000000103037812 */ /* 0x000fd000078e3cff */
[----:B------:R-:W-:Y:S06]  /*3340*/  UGETNEXTWORKID.BROADCAST [UR6], [UR7] ;  /* 0x00000000060073ca */ /* 0x000fec0008000100 */
[----:B--2---:R-:W-:-:S04]  /*3350*/  SHF.L.U32 R5, R8, 0x1f, RZ ;  /* 0x0000001f08057819 */ /* 0x004fc800000006ff */
[----:B------:R-:W2:Y:S02]  /*3360*/  SYNCS.PHASECHK.TRANS64.TRYWAIT P1, [UR4+0xd0], R5 ;  /* 0x0000d005ff0075a7 */ /* 0x000ea40008021104 */
[----:B--2---:R-:W-:Y:S05]  /*3370*/  @!P1 BRA `(.L_x_51) ;  /* 0x0000005c00f89947 */ /* 0x004fea0003800000 */
.L_x_156:
[----:B-1----:R-:W1:Y:S01]  /*3380*/  LDS.128 R4, [UR4+0x110] ;  /* 0x00011004ff047984 */ /* 0x002e620008000c00 */
[----:B------:R-:W-:Y:S01]  /*3390*/  LOP3.LUT R8, R8, 0x1, RZ, 0x3c, !PT ;  /* 0x0000000108087812 */ /* 0x000fe200078e3cff */
[----:B------:R-:W-:Y:S01]  /*33a0*/  @!PT LDS RZ, [RZ] ;  /* 0x00000000fffff984 */ /* 0x000fe20000000800 */
[----:B------:R-:W-:Y:S01]  /*33b0*/  @!PT LDS RZ, [RZ] ;  /* 0x00000000fffff984 */ /* 0x000fe20000000800 */
[----:B------:R-:W-:Y:S01]  /*33c0*/  @!PT LDS RZ, [RZ] ;  /* 0x00000000fffff984 */ /* 0x000fe20000000800 */
[----:B------:R-:W-:Y:S01]  /*33d0*/  @!PT LDS RZ, [RZ] ;  /* 0x00000000fffff984 */ /* 0x000fe20000000800 */
[----:B------:R2:W-:Y:S06]  /*33e0*/  MEMBAR.ALL.CTA ;  /* 0x0000000000007992 */ /* 0x0005ec0000008000 */
[----:B--2---:R-:W2:Y:S02]  /*33f0*/  FENCE.VIEW.ASYNC.S ;  /* 0x00000000000073c6 */ /* 0x004ea40000000000 */
[----:B--2---:R-:W-:Y:S01]  /*3400*/  SYNCS.ARRIVE.TRANS64.RED.A1T0 RZ, [UR5], RZ ;  /* 0x000000ffffff79a7 */ /* 0x004fe20008100405 */
[----:B-1----:R-:W-:-:S13]  /*3410*/  LOP3.LUT P1, RZ, R6, 0x1, RZ, 0xc0, !PT ;  /* 0x0000000106ff7812 */ /* 0x002fda000782c0ff */
[----:B------:R-:W-:Y:S05]  /*3420*/  @P1 BRA `(.L_x_52) ;  /* 0xfffffffc00981947 */ /* 0x000fea000383ffff */
[----:B------:R-:W-:-:S04]  /*3430*/  SHF.L.U32 R0, R3, 0x1f, RZ ;  /* 0x0000001f03007819 */ /* 0x000fc800000006ff */
[----:B------:R-:W1:Y:S02]  /*3440*/  SYNCS.PHASECHK.TRANS64 P0, [UR4+0xd8], R0 ;  /* 0x0000d800ff0075a7 */ /* 0x000e640008001004 */
[----:B-1----:R-:W-:Y:S05]  /*3450*/  @P0 EXIT ;  /* 0x000000000000094d */ /* 0x002fea0003800000 */
[----:B------:R-:W-:-:S07]  /*3460*/  MOV R0, UR4 ;  /* 0x0000000400007c02 */ /* 0x000fce0008000f00 */
.L_x_53:
[----:B-1----:R-:W-:-:S04]  /*3470*/  SHF.L.U32 R2, R3, 0x1f, RZ ;  /* 0x0000001f03027819 */ /* 0x002fc800000006ff */
[----:B------:R1:W2:Y:S03]  /*3480*/  SYNCS.PHASECHK.TRANS64.TRYWAIT P0, [R0+URZ+0xd8], R2 ;  /* 0x0000d802000075a7 */ /* 0x0002a600080011ff */
[----:B--2---:R-:W-:Y:S05]  /*3490*/  @!P0 NANOSLEEP.SYNCS 0x989680 ;  /* 0x009896800000895d */ /* 0x004fea0003900000 */
[----:B------:R-:W2:Y:S02]  /*34a0*/  @!P0 SYNCS.PHASECHK.TRANS64 P0, [R0+URZ+0xd8], R2 ;  /* 0x0000d802000085a7 */ /* 0x000ea400080010ff */
[----:B--2---:R-:W-:Y:S05]  /*34b0*/  @P0 EXIT ;  /* 0x000000000000094d */ /* 0x004fea0003800000 */
[----:B------:R-:W-:Y:S05]  /*34c0*/  BRA `(.L_x_53) ;  /* 0xfffffffc00e87947 */ /* 0x000fea000383ffff */
.L_x_49:
[----:B------:R-:W-:Y:S05]  /*34d0*/  BRA.U UP4, `(.L_x_54) ;  /* 0x0000000d04947547 */ /* 0x000fea000b800000 */
[----:B------:R-:W1:Y:S01]  /*34e0*/  S2UR UR7, SR_CgaCtaId ;  /* 0x00000000000779c3 */ /* 0x000e620000008800 */
[----:B------:R-:W-:Y:S01]  /*34f0*/  UMOV UR4, 0x40 ;  /* 0x0000004000047882 */ /* 0x000fe20000000000 */
[----:B------:R-:W-:Y:S01]  /*3500*/  NOP ;  /* 0x0000000000007918 */ /* 0x000fe20000000000 */
[----:B------:R-:W-:Y:S01]  /*3510*/  UMOV UR6, 0x400 ;  /* 0x0000040000067882 */ /* 0x000fe20000000000 */
[----:B-1----:R-:W-:Y:S02]  /*3520*/  ULEA UR5, UR7, UR4, 0x18 ;  /* 0x0000000407057291 */ /* 0x002fe4000f8ec0ff */
[----:B------:R-:W-:-:S07]  /*3530*/  ULEA UR6, UR7, UR6, 0x18 ;  /* 0x0000000607067291 */ /* 0x000fce000f8ec0ff */
[----:B------:R-:W1:Y:S02]  /*3540*/  LDS.U8 R0, [UR5+0x1c] ;  /* 0x00001c05ff007984 */ /* 0x000e640008000000 */
[----:B-1----:R-:W-:-:S13]  /*3550*/  ISETP.NE.AND P0, PT, R0, RZ, PT ;  /* 0x000000ff0000720c */ /* 0x002fda0003f05270 */
[----:B------:R-:W-:Y:S05]  /*3560*/  @P0 BRA `(.L_x_55) ;  /* 0x0000000000580947 */ /* 0x000fea0003800000 */
[----:B------:R-:W-:-:S13]  /*3570*/  ELECT P0, URZ, PT ;  /* 0x0000000000ff782f */ /* 0x000fda0003800000 */
[----:B------:R-:W-:Y:S05]  /*3580*/  @!P0 BRA `(.L_x_56) ;  /* 0x0000000000608947 */ /* 0x000fea0003800000 */
[----:B------:R-:W-:Y:S01]  /*3590*/  UMOV UR4, 0x10 ;  /* 0x0000001000047882 */ /* 0x000fe20000000000 */
[----:B------:R-:W-:Y:S01]  /*35a0*/  HFMA2 R0, -RZ, RZ, 0, 5.9604644775390625e-08 ;  /* 0x00000001ff007431 */ /* 0x000fe200000001ff */
[----:B------:R-:W-:-:S03]  /*35b0*/  MOV R3, 0xffff ;  /* 0x0000ffff00037802 */ /* 0x000fc60000000f00 */
[----:B------:R-:W-:Y:S04]  /*35c0*/  DEPBAR.LE SB1, 0x36 ;  /* 0x00009d800000791a */ /* 0x000fe80000000000 */
[----:B------:R-:W1:Y:S02]  /*35d0*/  UTCATOMSWS.FIND_AND_SET.ALIGN UP0, UR4, UR4 ;  /* 0x00000004000475e3 */ /* 0x000e640008000800 */
[----:B-1----:R-:W-:Y:S01]  /*35e0*/  MOV R4, UR4 ;  /* 0x0000000400047c02 */ /* 0x002fe20008000f00 */
[----:B------:R-:W-:Y:S06]  /*35f0*/  BRA.U UP0, `(.L_x_57) ;  /* 0x0000000100187547 */ /* 0x000fec000b800000 */
.L_x_58:
[----:B------:R-:W-:Y:S05]  /*3600*/  NANOSLEEP 0x64 ;  /* 0x000000640000795d */ /* 0x000fea0003800000 */
[----:B------:R-:W-:-:S05]  /*3610*/  UMOV UR4, 0x10 ;  /* 0x0000001000047882 */ /* 0x000fca0000000000 */
[----:B------:R-:W-:Y:S04]  /*3620*/  DEPBAR.LE SB1, 0x36 ;  /* 0x00009d800000791a */ /* 0x000fe80000000000 */
[----:B------:R-:W1:Y:S02]  /*3630*/  UTCATOMSWS.FIND_AND_SET.ALIGN UP0, UR4, UR4 ;  /* 0x00000004000475e3 */ /* 0x000e640008000800 */
[----:B-1----:R-:W-:Y:S01]  /*3640*/  MOV R4, UR4 ;  /* 0x0000000400047c02 */ /* 0x002fe20008000f00 */
[----:B------:R-:W-:Y:S05]  /*3650*/  BRA.U !UP0, `(.L_x_58) ;  /* 0xfffffffd08e87547 */ /* 0x000fea000b83ffff */
.L_x_57:
[-C--:B------:R-:W-:Y:S02]  /*3660*/  SHF.L.U32 R3, R3, R4.reuse, RZ ;  /* 0x0000000403037219 */ /* 0x080fe400000006ff */
[----:B------:R-:W-:Y:S01]  /*3670*/  SHF.L.U32 R0, R0, R4, RZ ;  /* 0x0000000400007219 */ /* 0x000fe200000006ff */
[----:B------:R-:W-:Y:S02]  /*3680*/  IMAD.SHL.U32 R4, R4, 0x20, RZ ;  /* 0x0000002004047824 */ /* 0x000fe400078e00ff */
[----:B------:R1:W-:Y:S04]  /*3690*/  ATOMS.OR RZ, [UR5+0x14], R3 ;  /* 0x00001403ffff798c */ /* 0x0003e8000b000005 */
[----:B------:R1:W-:Y:S04]  /*36a0*/  ATOMS.OR RZ, [UR5+0x18], R0 ;  /* 0x00001800ffff798c */ /* 0x0003e8000b000005 */
[----:B------:R1:W-:Y:S01]  /*36b0*/  STS [UR6+0x120], R4 ;  /* 0x00012004ff007988 */ /* 0x0003e20008000806 */
[----:B------:R-:W-:Y:S05]  /*36c0*/  BRA `(.L_x_56) ;  /* 0x0000000000107947 */ /* 0x000fea0003800000 */
.L_x_55:
[----:B------:R-:W-:Y:S02]  /*36d0*/  MOV R0, 0xffffffff ;  /* 0xffffffff00007802 */ /* 0x000fe40000000f00 */
[----:B------:R-:W-:-:S03]  /*36e0*/  MOV R4, 0x3710 ;  /* 0x0000371000047802 */ /* 0x000fc60000000f00 */
[----:B------:R1:W-:Y:S04]  /*36f0*/  STS [UR6+0x120], R0 ;  /* 0x00012000ff007988 */ /* 0x0003e80008000806 */
[----:B-1---5:R-:W-:Y:S05]  /*3700*/  CALL.REL.NOINC `($__internal_1_$__cuda_sm10x_tcgen05_guardrail_trap_phase_invalid_during_alloc) ;  /* 0x0000006400087944 */ /* 0x022fea0003c00000 */
.L_x_56:
[----:B------:R-:W-:Y:S05]  /*3710*/  WARPSYNC.ALL ;  /* 0x0000000000007948 */ /* 0x000fea0003800000 */
[----:B------:R-:W2:Y:S01]  /*3720*/  S2UR UR4, SR_CgaCtaId ;  /* 0x00000000000479c3 */ /* 0x000ea20000008800 */
[----:B------:R-:W-:Y:S01]  /*3730*/  UMOV UR20, 0x400 ;  /* 0x0000040000147882 */ /* 0x000fe20000000000 */
[----:B------:R-:W-:-:S06]  /*3740*/  NOP ;  /* 0x0000000000007918 */ /* 0x000fcc0000000000 */
[----:B------:R-:W-:Y:S06]  /*3750*/  BAR.ARV 0x6, 0xa0 ;  /* 0x0182800000007b1d */ /* 0x000fec0000002000 */
[----:B------:R-:W3:Y:S01]  /*3760*/  LDCU.64 UR6, c[0x0][0x388] ;  /* 0x00007100ff0677ac */ /* 0x000ee20008000a00 */
[----:B------:R-:W-:Y:S01]  /*3770*/  LOP3.LUT R2, R2, 0xffff, RZ, 0xc0, !PT ;  /* 0x0000ffff02027812 */ /* 0x000fe200078ec0ff */
[----:B------:R-:W-:Y:S01]  /*3780*/  IMAD.MOV.U32 R9, RZ, RZ, 0x1 ;  /* 0x00000001ff097424 */ /* 0x000fe200078e00ff */
[----:B------:R-:W4:Y:S02]  /*3790*/  LDCU.64 UR8, c[0x0][0x390] ;  /* 0x00007200ff0877ac */ /* 0x000f240008000a00 */
[----:B------:R-:W-:Y:S01]  /*37a0*/  R2UR UR21, R2 ;  /* 0x00000000021572ca */ /* 0x000fe200000e0000 */
[----:B------:R-:W-:-:S02]  /*37b0*/  IMAD.MOV.U32 R8, RZ, RZ, RZ ;  /* 0x000000ffff087224 */ /* 0x000fc400078e00ff */
[----:B-1----:R-:W-:Y:S01]  /*37c0*/  IMAD.MOV.U32 R3, RZ, RZ, RZ ;  /* 0x000000ffff037224 */ /* 0x002fe200078e00ff */
[----:B------:R-:W-:Y:S01]  /*37d0*/  UMOV UR24, URZ ;  /* 0x000000ff00187c82 */ /* 0x000fe20008000000 */
[----:B--2---:R-:W-:Y:S01]  /*37e0*/  ULEA UR20, UR4, UR20, 0x18 ;  /* 0x0000001404147291 */ /* 0x004fe2000f8ec0ff */
[----:B------:R-:W-:Y:S01]  /*37f0*/  UMOV UR19, URZ ;  /* 0x000000ff00137c82 */ /* 0x000fe20008000000 */
[----:B------:R-:W-:Y:S01]  /*3800*/  UMOV UR32, 0x0 ;  /* 0x0000000000207882 */ /* 0x000fe20000000000 */
[----:B------:R-:W-:Y:S01]  /*3810*/  UMOV UR33, 0x4210010 ;  /* 0x0421001000217882 */ /* 0x000fe20000000000 */
[----:B------:R-:W-:Y:S01]  /*3820*/  UMOV UR30, 0x0 ;  /* 0x00000000001e7882 */ /* 0x000fe20000000000 */
[----:B------:R-:W-:Y:S01]  /*3830*/  UMOV UR31, 0x4210010 ;  /* 0x04210010001f7882 */ /* 0x000fe20000000000 */
[----:B------:R-:W-:Y:S01]  /*3840*/  UMOV UR28, 0x0 ;  /* 0x00000000001c7882 */ /* 0x000fe20000000000 */
[----:B---3--:R-:W-:Y:S02]  /*3850*/  UIADD3 UR4, UPT, UPT, UR6, 0x3f, URZ ;  /* 0x0000003f06047890 */ /* 0x008fe4000fffe0ff */
[----:B------:R-:W1:Y:S01]  /*3860*/  LDS R0, [UR20+0x120] ;  /* 0x00012014ff007984 */ /* 0x000e620008000800 */
[----:B------:R-:W-:Y:S01]  /*3870*/  UMOV UR29, 0x4210010 ;  /* 0x04210010001d7882 */ /* 0x000fe20000000000 */
[----:B------:R-:W-:Y:S01]  /*3880*/  UMOV UR26, 0x0 ;  /* 0x00000000001a7882 */ /* 0x000fe20000000000 */
[----:B------:R-:W-:Y:S01]  /*3890*/  USHF.R.S32.HI UR5, URZ, 0x1f, UR4 ;  /* 0x0000001fff057899 */ /* 0x000fe20008011404 */
[----:B------:R-:W-:-:S03]  /*38a0*/  UMOV UR27, 0x4210010 ;  /* 0x04210010001b7882 */ /* 0x000fc60000000000 */
[----:B------:R-:W-:Y:S02]  /*38b0*/  ULEA.HI UR4, UR5, UR4, URZ, 0x6 ;  /* 0x0000000405047291 */ /* 0x000fe4000f8f30ff */
[----:B------:R-:W-:Y:S02]  /*38c0*/  UIADD3 UR5, UPT, UPT, UR20, 0x4400, URZ ;  /* 0x0000440014057890 */ /* 0x000fe4000fffe0ff */
[----:B------:R-:W-:Y:S02]  /*38d0*/  USHF.R.S32.HI UR4, URZ, 0x6, UR4 ;  /* 0x00000006ff047899 */ /* 0x000fe40008011404 */
[----:B------:R-:W-:Y:S02]  /*38e0*/  USHF.R.U32.HI UR6, URZ, 0x4, UR5 ;  /* 0x00000004ff067899 */ /* 0x000fe40008011605 */
[----:B------:R-:W-:Y:S02]  /*38f0*/  UIMAD UR4, UR4, UR7, URZ ;  /* 0x00000007040472a4 */ /* 0x000fe4000f8e02ff */
[----:B------:R-:W-:-:S02]  /*3900*/  ULOP3.LUT UR6, UR6, 0x3fff, URZ, 0xc0, !UPT ;  /* 0x00003fff06067892 */ /* 0x000fc4000f8ec0ff */
[----:B----4-:R-:W-:Y:S02]  /*3910*/  UIMAD UR4, UR4, UR8, URZ ;  /* 0x00000008040472a4 */ /* 0x010fe4000f8e02ff */
[----:B------:R-:W-:Y:S02]  /*3920*/  ULOP3.LUT UR22, UR6, 0x10000, URZ, 0xfc, !UPT ;  /* 0x0001000006167892 */ /* 0x000fe4000f8efcff */
[----:B------:R-:W-:Y:S02]  /*3930*/  UIMAD UR9, UR4, UR9, URZ ;  /* 0x00000009040972a4 */ /* 0x000fe4000f8e02ff */
[----:B------:R-:W-:Y:S02]  /*3940*/  UIADD3 UR4, UPT, UPT, UR20, 0x14400, URZ ;  /* 0x0001440014047890 */ /* 0x000fe4000fffe0ff */
[----:B------:R-:W-:Y:S02]  /*3950*/  UIADD3 UR35, UPT, UPT, UR9, -0x1, URZ ;  /* 0xffffffff09237890 */ /* 0x000fe4000fffe0ff */
[----:B------:R-:W-:-:S02]  /*3960*/  USHF.R.U32.HI UR5, URZ, 0x4, UR4 ;  /* 0x00000004ff057899 */ /* 0x000fc40008011604 */
[----:B------:R-:W-:Y:S02]  /*3970*/  UIADD3 UR4, UPT, UPT, UR20, 0xd8, URZ ;  /* 0x000000d814047890 */ /* 0x000fe4000fffe0ff */
[----:B------:R-:W-:Y:S02]  /*3980*/  ULOP3.LUT UR5, UR5, 0x3fff, URZ, 0xc0, !UPT ;  /* 0x00003fff05057892 */ /* 0x000fe4000f8ec0ff */
[----:B------:R-:W-:Y:S02]  /*3990*/  UPRMT UR34, URZ, 0x654, UR4 ;  /* 0x00000654ff227896 */ /* 0x000fe40008000004 */
[----:B------:R-:W-:Y:S02]  /*39a0*/  ULOP3.LUT UR23, UR5, 0x2000000, URZ, 0xfc, !UPT ;  /* 0x0200000005177892 */ /* 0x000fe4000f8efcff */
[----:B------:R-:W-:Y:S01]  /*39b0*/  UISETP.GE.AND UP3, UPT, UR9, 0x1, UPT ;  /* 0x000000010900788c */ /* 0x000fe2000bf66270 */
[C---:B-1----:R-:W-:Y:S01]  /*39c0*/  VIADD R5, R0.reuse, 0x80 ;  /* 0x0000008000057836 */ /* 0x042fe20000000000 */
[----:B------:R-:W-:-:S04]  /*39d0*/  LOP3.LUT R4, R0, 0xffff, RZ, 0xc0, !PT ;  /* 0x0000ffff00047812 */ /* 0x000fc800078ec0ff */
[----:B------:R-:W-:-:S05]  /*39e0*/  LOP3.LUT R5, R5, 0xffff, RZ, 0xc0, !PT ;  /* 0x0000ffff05057812 */ /* 0x000fca00078ec0ff */
[----:B------:R1:W-:Y:S02]  /*39f0*/  STL.64 [R1], R4 ;  /* 0x0000000401007387 */ /* 0x0003e40000100a00 */
.L_x_65:
[----:B-1----:R-:W-:-:S04]  /*3a00*/  SHF.L.U32 R4, R8, 0x1f, RZ ;  /* 0x0000001f08047819 */ /* 0x002fc800000006ff */
[----:B------:R-:W1:Y:S02]  /*3a10*/  SYNCS.PHASECHK.TRANS64.TRYWAIT P0, [UR20+0xd0], R4 ;  /* 0x0000d004ff0075a7 */ /* 0x000e640008001114 */
[----:B-12-4-:R-:W-:Y:S05]  /*3a20*/  @!P0 BRA `(.L_x_59) ;  /* 0x0000005800648947 */ /* 0x016fea0003800000 */
.L_x_158:
[----:B-1----:R-:W1:Y:S01]  /*3a30*/  LDS.128 R4, [UR20+0x110] ;  /* 0x00011014ff047984 */ /* 0x002e620008000c00 */
[----:B------:R-:W-:Y:S01]  /*3a40*/  ULEA UR25, UR24, UR20, 0x3 ;  /* 0x0000001418197291 */ /* 0x000fe2000f8e18ff */
[----:B------:R-:W-:Y:S01]  /*3a50*/  SHF.L.U32 R2, R9, 0x1f, RZ ;  /* 0x0000001f09027819 */ /* 0x000fe200000006ff */
[----:B------:R-:W-:Y:S01]  /*3a60*/  @!PT LDS RZ, [RZ] ;  /* 0x00000000fffff984 */ /* 0x000fe20000000800 */
[----:B------:R-:W-:Y:S01]  /*3a70*/  @!PT LDS RZ, [RZ] ;  /* 0x00000000fffff984 */ /* 0x000fe20000000800 */
[----:B------:R-:W-:Y:S01]  /*3a80*/  @!PT LDS RZ, [RZ] ;  /* 0x00000000fffff984 */ /* 0x000fe20000000800 */
[----:B------:R-:W-:Y:S01]  /*3a90*/  @!PT LDS RZ, [RZ] ;  /* 0x00000000fffff984 */ /* 0x000fe20000000800 */
[----:B------:R2:W-:Y:S06]  /*3aa0*/  MEMBAR.ALL.CTA ;  /* 0x0000000000007992 */ /* 0x0005ec0000008000 */
[----:B--2---:R-:W2:Y:S02]  /*3ab0*/  FENCE.VIEW.ASYNC.S ;  /* 0x00000000000073c6 */ /* 0x004ea40000000000 */
[----:B--2---:R-:W-:Y:S01]  /*3ac0*/  SYNCS.ARRIVE.TRANS64.RED.A1T0 RZ, [UR34], RZ ;  /* 0x000000ffffff79a7 */ /* 0x004fe20008100422 */
[----:B------:R-:W2:Y:S01]  /*3ad0*/  SYNCS.PHASECHK.TRANS64.TRYWAIT P0, [UR25+0xf0], R2 ;  /* 0x0000f002ff0075a7 */ /* 0x000ea20008001119 */
[----:B-1----:R-:W-:Y:S01]  /*3ae0*/  LOP3.LUT P3, RZ, R6, 0x1, RZ, 0xc0, !PT ;  /* 0x0000000106ff7812 */ /* 0x002fe2000786c0ff */
[----:B--2---:R-:W-:-:S12]  /*3af0*/  @!P0 BRA `(.L_x_60) ;  /* 0x0000005800488947 */ /* 0x004fd80003800000 */
.L_x_160:
[----:B------:R-:W-:Y:S05]  /*3b00*/  BRA.U !UP3, `(.L_x_61) ;  /* 0x000000010bf87547 */ /* 0x000fea000b800000 */
[----:B-1----:R-:W-:Y:S01]  /*3b10*/  IMAD.U32 R2, RZ, RZ, UR24 ;  /* 0x00000018ff027e24 */ /* 0x002fe2000f8e00ff */
[----:B------:R-:W-:-:S04]  /*3b20*/  ULEA UR4, UR19, UR20, 0x3 ;  /* 0x0000001413047291 */ /* 0x000fc8000f8e18ff */
[----:B------:R-:W-:-:S05]  /*3b30*/  LEA R2, R2, R1, 0x2 ;  /* 0x0000000102027211 */ /* 0x000fca00078e10ff */
[----:B------:R1:W5:Y:S01]  /*3b40*/  LDL R4, [R2] ;  /* 0x0000000002047983 */ /* 0x0003620000100800 */
[----:B------:R-:W-:Y:S01]  /*3b50*/  UPLOP3.LUT UP2, UPT, UPT, UPT, UPT, 0x40, 0x4 ;  /* 0x000000000004789c */ /* 0x000fe20003f4e870 */
[----:B------:R-:W-:Y:S01]  /*3b60*/  UMOV UR17, UR35 ;  /* 0x0000002300117c82 */ /* 0x000fe20008000000 */
[----:B-1----:R-:W-:-:S04]  /*3b70*/  SHF.L.U32 R2, R3, 0x1f, RZ ;  /* 0x0000001f03027819 */ /* 0x002fc800000006ff */
[----:B------:R1:W2:Y:S01]  /*3b80*/  SYNCS.PHASECHK.TRANS64.TRYWAIT P2, [UR4], R2 ;  /* 0x00000002ff0075a7 */ /* 0x0002a20008041104 */
[----:B------:R-:W-:-:S05]  /*3b90*/  UMOV UR4, UR19 ;  /* 0x0000001300047c82 */ /* 0x000fca0008000000 */
.L_x_64:
[----:B------:R-:W-:Y:S01]  /*3ba0*/  ULEA UR18, UR4, UR20, 0x3 ;  /* 0x0000001404127291 */ /* 0x000fe2000f8e18ff */
[----:B--234-:R-:W-:Y:S11]  /*3bb0*/  @P2 BRA `(.L_x_62) ;  /* 0x00000000000c2947 */ /* 0x01cff60003800000 */
[----:B------:R-:W-:Y:S04]  /*3bc0*/  SHF.L.U32 R5, R3, 0x1f, RZ ;  /* 0x0000001f03057819 */ /* 0x000fe800000006ff */
[----:B------:R-:W2:Y:S02]  /*3bd0*/  SYNCS.PHASECHK.TRANS64.TRYWAIT P0, [UR18], R5 ;  /* 0x00000005ff0075a7 */ /* 0x000ea40008001112 */
[----:B--2---:R-:W-:Y:S05]  /*3be0*/  @!P0 BRA `(.L_x_63) ;  /* 0x0000005800248947 */ /* 0x004fea0003800000 */
.L_x_62:
[----:B------:R-:W-:Y:S01]  /*3bf0*/  UISETP.NE.AND UP0, UPT, UR17, URZ, UPT ;  /* 0x000000ff1100728c */ /* 0x000fe2000bf05270 */
[----:B------:R-:W-:Y:S01]  /*3c00*/  PLOP3.LUT P2, PT, PT, PT, PT, 0x80, 0x8 ;  /* 0x000000000008781c */ /* 0x000fe20003f4f070 */
[----:B------:R-:W-:Y:S01]  /*3c10*/  UIADD3 UR5, UPT, UPT, UR4, 0x1, URZ ;  /* 0x0000000104057890 */ /* 0x000fe2000fffe0ff */
[----:B------:R-:W-:Y:S11]  /*3c20*/  ELECT P1, URZ, PT ;  /* 0x0000000000ff782f */ /* 0x000ff60003820000 */
[----:B------:R-:W-:Y:S02]  /*3c30*/  @!UPT UIADD3 URZ, UPT, UPT, URZ, URZ, URZ ;  /* 0x000000fffffff290 */ /* 0x000fe4000fffe0ff */
[C---:B-----5:R-:W-:Y:S01]  /*3c40*/  @P1 R2UR.BROADCAST UR8, R4.reuse ;  /* 0x00000000040812ca */ /* 0x060fe200008e0000 */
[----:B------:R-:W-:Y:S01]  /*3c50*/  UISETP.NE.AND UP1, UPT, UR5, 0x8, UPT ;  /* 0x000000080500788c */ /* 0x000fe2000bf25270 */
[----:B------:R-:W-:Y:S01]  /*3c60*/  PLOP3.LUT P0, PT, PT, PT, UP0, 0x80, 0x8 ;  /* 0x000000000008781c */ /* 0x000fe20003f0f008 */
[----:B------:R-:W-:Y:S02]  /*3c70*/  ULEA UR10, UR4, UR23, 0xa ;  /* 0x00000017040a7291 */ /* 0x000fe4000f8e50ff */
[----:B------:R-:W-:Y:S02]  /*3c80*/  USEL UR6, URZ, 0x1, UP1 ;  /* 0x00000001ff067887 */ /* 0x000fe40008800000 */
[----:B------:R-:W-:Y:S02]  /*3c90*/  USEL UR19, UR5, URZ, UP1 ;  /* 0x000000ff05137287 */ /* 0x000fe40008800000 */
[----:B------:R-:W-:Y:S02]  /*3ca0*/  ULEA UR14, UR4, UR22, 0x9 ;  /* 0x00000016040e7291 */ /* 0x000fe4000f8e48ff */
[----:B------:R-:W-:Y:S01]  /*3cb0*/  @UP0 ULEA UR5, UR19, UR20, 0x3 ;  /* 0x0000001413050291 */ /* 0x000fe2000f8e18ff */
[----:B------:R-:W-:Y:S01]  /*3cc0*/  LOP3.LUT R3, R3, UR6, RZ, 0x3c, !PT ;  /* 0x0000000603037c12 */ /* 0x000fe2000f8e3cff */
[----:B------:R-:W-:Y:S02]  /*3cd0*/  UIADD3 UR6, UPT, UPT, UR10, 0x80, URZ ;  /* 0x000000800a067890 */ /* 0x000fe4000fffe0ff */
[----:B------:R-:W-:Y:S01]  /*3ce0*/  UIADD3 UR4, UPT, UPT, UR14, 0x2, URZ ;  /* 0x000000020e047890 */ /* 0x000fe2000fffe0ff */
[----:B-1----:R-:W-:Y:S01]  /*3cf0*/  @P0 SHF.L.U32 R2, R3, 0x1f, RZ ;  /* 0x0000001f03020819 */ /* 0x002fe200000006ff */
[----:B------:R-:W-:Y:S01]  /*3d00*/  UIADD3 UR12, UPT, UPT, UR10, 0x100, URZ ;  /* 0x000001000a0c7890 */ /* 0x000fe2000fffe0ff */
[----:B------:R-:W-:Y:S02]  /*3d10*/  UMOV UR11, 0x40004040 ;  /* 0x40004040000b7882 */ /* 0x000fe40000000000 */
[----:B------:R3:W4:Y:S01]  /*3d20*/  @P0 SYNCS.PHASECHK.TRANS64.TRYWAIT P2, [UR5], R2 ;  /* 0x00000002ff0005a7 */ /* 0x0007220008041105 */
[----:B------:R-:W-:Y:S11]  /*3d30*/  ELECT P0, URZ, PT ;  /* 0x0000000000ff782f */ /* 0x000ff60003800000 */
[----:B------:R-:W-:Y:S02]  /*3d40*/  @!UPT UIADD3 URZ, UPT, UPT, URZ, URZ, URZ ;  /* 0x000000fffffff290 */ /* 0x000fe4000fffe0ff */
[C---:B------:R-:W-:Y:S02]  /*3d50*/  @P0 R2UR.BROADCAST UR16, R4.reuse ;  /* 0x00000000041002ca */ /* 0x040fe400008e0000 */
[----:B------:R-:W-:Y:S01]  /*3d60*/  ELECT P0, URZ, PT ;  /* 0x0000000000ff782f */ /* 0x000fe20003800000 */
[----:B------:R-:W-:Y:S01]  /*3d70*/  UMOV UR15, 0x40004040 ;  /* 0x40004040000f7882 */ /* 0x000fe20000000000 */
[----:B------:R-:W-:Y:S01]  /*3d80*/  UMOV UR7, 0x40004040 ;  /* 0x4000404000077882 */ /* 0x000fe20000000000 */
[----:B------:R1:W-:Y:S01]  /*3d90*/  UTCHMMA gdesc[UR14], gdesc[UR10], tmem[UR8], tmem[UR32], idesc[UR33], UP2 ;  /* 0x00ff200a0e0075ea */ /* 0x0003e20009000008 */
[----:B------:R-:W-:Y:S01]  /*3da0*/  UPLOP3.LUT UP2, UPT, UPT, UPT, UPT, 0x80, 0x8 ;  /* 0x000000000008789c */ /* 0x000fe20003f4f070 */
[----:B------:R-:W-:Y:S01]  /*3db0*/  UMOV UR5, 0x40004040 ;  /* 0x4000404000057882 */ /* 0x000fe20000000000 */
[----:B------:R-:W-:Y:S01]  /*3dc0*/  UMOV UR13, 0x40004040 ;  /* 0x40004040000d7882 */ /* 0x000fe20000000000 */
[----:B------:R-:W-:Y:S04]  /*3dd0*/  UMOV UR9, 0x40004040 ;  /* 0x4000404000097882 */ /* 0x000fe80000000000 */
[----:B------:R2:W-:Y:S01]  /*3de0*/  UTCHMMA gdesc[UR4], gdesc[UR6], tmem[UR16], tmem[UR30], idesc[UR31], UPT ;  /* 0x00ff1e06040075ea */ /* 0x0005e2000b800010 */
[----:B-1----:R-:W-:Y:S01]  /*3df0*/  UIADD3 UR8, UPT, UPT, UR14, 0x4, URZ ;  /* 0x000000040e087890 */ /* 0x002fe2000fffe0ff */
[C---:B------:R-:W-:Y:S02]  /*3e00*/  @P0 R2UR.BROADCAST UR15, R4.reuse ;  /* 0x00000000040f02ca */ /* 0x040fe400008e0000 */
[----:B------:R-:W-:Y:S01]  /*3e10*/  ELECT P0, URZ, PT ;  /* 0x0000000000ff782f */ /* 0x000fe20003800000 */
[----:B------:R-:W-:Y:S02]  /*3e20*/  UIADD3 UR10, UPT, UPT, UR10, 0x180, URZ ;  /* 0x000001800a0a7890 */ /* 0x000fe4000fffe0ff */
[----:B--2---:R-:W-:Y:S10]  /*3e30*/  UIADD3 UR6, UPT, UPT, UR14, 0x6, URZ ;  /* 0x000000060e067890 */ /* 0x004ff4000fffe0ff */
[----:B------:R-:W-:Y:S01]  /*3e40*/  @P0 R2UR.BROADCAST UR14, R4 ;  /* 0x00000000040e02ca */ /* 0x000fe200008e0000 */
[----:B------:R-:W-:Y:S02]  /*3e50*/  UIADD3 UR5, UPT, UPT, UR18, 0x40, URZ ;  /* 0x0000004012057890 */ /* 0x000fe4000fffe0ff */
[----:B------:R-:W-:Y:S01]  /*3e60*/  UIADD3 UR4, UPT, UPT, UR17, 0x1, URZ ;  /* 0x0000000111047890 */ /* 0x000fe2000fffe0ff */
[----:B------:R1:W-:Y:S03]  /*3e70*/  UTCHMMA gdesc[UR8], gdesc[UR12], tmem[UR15], tmem[UR28], idesc[UR29], UPT ;  /* 0x00ff1c0c080075ea */ /* 0x0003e6000b80000f */
[----:B------:R-:W-:Y:S03]  /*3e80*/  UISETP.GT.U32.AND UP0, UPT, UR4, 0x1, UPT ;  /* 0x000000010400788c */ /* 0x000fe6000bf04070 */
[----:B------:R-:W-:Y:S03]  /*3e90*/  UMOV UR4, UR19 ;  /* 0x0000001300047c82 */ /* 0x000fe60008000000 */
[----:B------:R3:W-:Y:S01]  /*3ea0*/  UTCHMMA gdesc[UR6], gdesc[UR10], tmem[UR14], tmem[UR26], idesc[UR27], UPT ;  /* 0x00ff1a0a060075ea */ /* 0x0007e2000b80000e */
[----:B------:R3:W-:Y:S01]  /*3eb0*/  UTCBAR.MULTICAST [UR5], URZ, UR21 ;  /* 0x000000ff050073e9 */ /* 0x0007e20008000815 */
[----:B-1----:R-:W-:Y:S07]  /*3ec0*/  UIADD3 UR8, UPT, UPT, UR17, -0x1, URZ ;  /* 0xffffffff11087890 */ /* 0x002fee000fffe0ff */
[----:B------:R-:W-:Y:S01]  /*3ed0*/  UMOV UR17, UR8 ;  /* 0x0000000800117c82 */ /* 0x000fe20008000000 */
[----:B------:R-:W-:Y:S05]  /*3ee0*/  BRA.U UP0, `(.L_x_64) ;  /* 0xfffffffd002c7547 */ /* 0x000fea000b83ffff */
.L_x_61:
[----:B------:R-:W-:Y:S01]  /*3ef0*/  UIADD3 UR4, UPT, UPT, UR24, 0x1, URZ ;  /* 0x0000000118047890 */ /* 0x000fe2000fffe0ff */
[----:B------:R-:W-:Y:S01]  /*3f00*/  LOP3.LUT R8, R8, 0x1, RZ, 0x3c, !PT ;  /* 0x0000000108087812 */ /* 0x000fe200078e3cff */
[----:B---3--:R-:W-:Y:S02]  /*3f10*/  UIADD3 UR5, UPT, UPT, UR25, 0xe0, URZ ;  /* 0x000000e019057890 */ /* 0x008fe4000fffe0ff */
[----:B------:R-:W-:-:S04]  /*3f20*/  UISETP.NE.AND UP0, UPT, UR4, 0x2, UPT ;  /* 0x000000020400788c */ /* 0x000fc8000bf05270 */
[----:B------:R-:W-:Y:S02]  /*3f30*/  USEL UR6, URZ, 0x1, UP0 ;  /* 0x00000001ff067887 */ /* 0x000fe40008000000 */
[----:B------:R-:W-:Y:S01]  /*3f40*/  USEL UR24, UR4, URZ, UP0 ;  /* 0x000000ff04187287 */ /* 0x000fe20008000000 */
[----:B------:R2:W-:Y:S03]  /*3f50*/  UTCBAR [UR5], URZ ;  /* 0x000000ff050073e9 */ /* 0x0005e600080000ff */
[----:B------:R-:W-:Y:S01]  /*3f60*/  LOP3.LUT R9, R9, UR6, RZ, 0x3c, !PT ;  /* 0x0000000609097c12 */ /* 0x000fe2000f8e3cff */
[----:B------:R-:W-:Y:S07]  /*3f70*/  @P3 BRA `(.L_x_65) ;  /* 0xfffffff800a03947 */ /* 0x000fee000383ffff */
[----:B------:R-:W3:Y:S01]  /*3f80*/  S2UR UR6, SR_CgaCtaId ;  /* 0x00000000000679c3 */ /* 0x000ee20000008800 */
[----:B------:R-:W-:Y:S01]  /*3f90*/  ELECT P0, URZ, PT ;  /* 0x0000000000ff782f */ /* 0x000fe20003800000 */
[----:B-1----:R-:W-:Y:S01]  /*3fa0*/  IMAD.MOV.U32 R2, RZ, RZ, 0x1 ;  /* 0x00000001ff027424 */ /* 0x002fe200078e00ff */
[----:B------:R-:W-:Y:S01]  /*3fb0*/  UIADD3 UR20, UPT, UPT, UR20, 0xf0, URZ ;  /* 0x000000f014147890 */ /* 0x000fe2000fffe0ff */
[----:B------:R-:W-:Y:S01]  /*3fc0*/  SHF.L.U32 R3, R9, 0x1f, RZ ;  /* 0x0000001f09037819 */ /* 0x000fe200000006ff */
[----:B------:R-:W-:-:S03]  /*3fd0*/  UMOV UR4, 0x40 ;  /* 0x0000004000047882 */ /* 0x000fc60000000000 */
[----:B------:R-:W-:Y:S01]  /*3fe0*/  UVIRTCOUNT.DEALLOC.SMPOOL 0x80 ;  /* 0x000000800000784c */ /* 0x000fe20000000000 */
[----:B---3--:R-:W-:Y:S02]  /*3ff0*/  ULEA UR6, UR6, UR4, 0x18 ;  /* 0x0000000406067291 */ /* 0x008fe4000f8ec0ff */
[----:B------:R-:W-:-:S07]  /*4000*/  ULEA UR4, UR24, UR20, 0x3 ;  /* 0x0000001418047291 */ /* 0x000fce000f8e18ff */
[----:B------:R1:W-:Y:S02]  /*4010*/  @P0 STS.U8 [UR6+0x1c], R2 ;  /* 0x00001c02ff000988 */ /* 0x0003e40008000006 */
[----:B------:R-:W3:Y:S02]  /*4020*/  SYNCS.PHASECHK.TRANS64.TRYWAIT P0, [UR4], R3 ;  /* 0x00000003ff0075a7 */ /* 0x000ee40008001104 */
[----:B-1-3--:R-:W-:Y:S05]  /*4030*/  @!P0 BRA `(.L_x_66) ;  /* 0x0000005400288947 */ /* 0x00afea0003800000 */
.L_x_163:
[----:B------:R-:W-:-:S04]  /*4040*/  UIADD3 UR4, UPT, UPT, UR24, 0x1, URZ ;  /* 0x0000000118047890 */ /* 0x000fc8000fffe0ff */
[----:B------:R-:W-:-:S04]  /*4050*/  UISETP.NE.AND UP0, UPT, UR4, 0x2, UPT ;  /* 0x000000020400788c */ /* 0x000fc8000bf05270 */
[----:B--2---:R-:W-:Y:S02]  /*4060*/  USEL UR5, URZ, 0x1, UP0 ;  /* 0x00000001ff057887 */ /* 0x004fe40008000000 */
[----:B------:R-:W-:-:S04]  /*4070*/  USEL UR4, UR4, URZ, UP0 ;  /* 0x000000ff04047287 */ /* 0x000fc80008000000 */
[----:B------:R-:W-:Y:S01]  /*4080*/  ULEA UR4, UR4, UR20, 0x3 ;  /* 0x0000001404047291 */ /* 0x000fe2000f8e18ff */
[----:B-1----:R-:W-:-:S04]  /*4090*/  LOP3.LUT R3, R9, UR5, RZ, 0x3c, !PT ;  /* 0x0000000509037c12 */ /* 0x002fc8000f8e3cff */
[----:B------:R-:W-:-:S04]  /*40a0*/  SHF.L.U32 R3, R3, 0x1f, RZ ;  /* 0x0000001f03037819 */ /* 0x000fc800000006ff */
[----:B------:R-:W1:Y:S02]  /*40b0*/  SYNCS.PHASECHK.TRANS64.TRYWAIT P0, [UR4], R3 ;  /* 0x00000003ff0075a7 */ /* 0x000e640008001104 */
[----:B-1----:R-:W-:Y:S05]  /*40c0*/  @!P0 BRA `(.L_x_67) ;  /* 0x00000054001c8947 */ /* 0x002fea0003800000 */
.L_x_165:
[----:B------:R-:W-:Y:S01]  /*40d0*/  NOP ;  /* 0x0000000000007918 */ /* 0x000fe20000000000 */
[----:B-1----:R-:W1:Y:S01]  /*40e0*/  LDS R2, [UR6+0x14] ;  /* 0x00001406ff027984 */ /* 0x002e620008000800 */
[----:B------:R-:W-:Y:S01]  /*40f0*/  LOP3.LUT R3, R0, 0xffff, RZ, 0xc0, !PT ;  /* 0x0000ffff00037812 */ /* 0x000fe200078ec0ff */
[----:B------:R-:W-:-:S03]  /*4100*/  IMAD.MOV.U32 R0, RZ, RZ, 0xffff ;  /* 0x0000ffffff007424 */ /* 0x000fc600078e00ff */
[----:B------:R-:W-:-:S04]  /*4110*/  SHF.R.U32.HI R3, RZ, 0x5, R3 ;  /* 0x00000005ff037819 */ /* 0x000fc80000011603 */
[----:B------:R-:W-:-:S04]  /*4120*/  SHF.L.U32 R0, R0, R3, RZ ;  /* 0x0000000300007219 */ /* 0x000fc800000006ff */
[----:B-1----:R-:W-:-:S04]  /*4130*/  LOP3.LUT R2, R2, R0, RZ, 0xc0, !PT ;  /* 0x0000000002027212 */ /* 0x002fc800078ec0ff */
[----:B------:R-:W-:Y:S01]  /*4140*/  ISETP.NE.AND P0, PT, R2, R0, PT ;  /* 0x000000000200720c */ /* 0x000fe20003f05270 */
[----:B------:R-:W-:-:S05]  /*4150*/  IMAD.MOV.U32 R2, RZ, RZ, 0x1 ;  /* 0x00000001ff027424 */ /* 0x000fca00078e00ff */
[----:B------:R-:W-:-:S07]  /*4160*/  SHF.L.U32 R2, R2, R3, RZ ;  /* 0x0000000302027219 */ /* 0x000fce00000006ff */
[----:B------:R-:W-:Y:S05]  /*4170*/  @P0 BRA `(.L_x_68) ;  /* 0x00000000005c0947 */ /* 0x000fea0003800000 */
[----:B------:R-:W1:Y:S02]  /*4180*/  LDS R3, [UR6+0x18] ;  /* 0x00001806ff037984 */ /* 0x000e640008000800 */
[----:B-1----:R-:W-:-:S04]  /*4190*/  LOP3.LUT R3, R3, R2, RZ, 0xc0, !PT ;  /* 0x0000000203037212 */ /* 0x002fc800078ec0ff */
[----:B------:R-:W-:-:S13]  /*41a0*/  ISETP.NE.AND P0, PT, R3, R2, PT ;  /* 0x000000020300720c */ /* 0x000fda0003f05270 */
[----:B------:R-:W-:Y:S05]  /*41b0*/  @P0 BRA `(.L_x_69) ;  /* 0x0000000000400947 */ /* 0x000fea0003800000 */
[----:B------:R-:W-:Y:S01]  /*41c0*/  R2UR UR4, R0 ;  /* 0x00000000000472ca */ /* 0x000fe200000e0000 */
[----:B------:R-:W1:Y:S01]  /*41d0*/  S2R R3, SR_LANEID ;  /* 0x0000000000037919 */ /* 0x000e620000000000 */
[----:B------:R-:W-:-:S04]  /*41e0*/  LOP3.LUT R2, RZ, R2, RZ, 0x33, !PT ;  /* 0x00000002ff027212 */ /* 0x000fc800078e33ff */
[----:B------:R-:W2:Y:S07]  /*41f0*/  REDUX UR7, R2 ;  /* 0x00000000020773c4 */ /* 0x000eae0000000000 */
[----:B------:R-:W-:-:S03]  /*4200*/  ULOP3.LUT UR5, URZ, UR4, URZ, 0x33, !UPT ;  /* 0x00000004ff057292 */ /* 0x000fc6000f8e33ff */
[----:B------:R-:W-:Y:S02]  /*4210*/  VOTEU.ANY UR4, UPT, PT ;  /* 0x0000000000047886 */ /* 0x000fe400038e0100 */
[----:B------:R-:W-:Y:S01]  /*4220*/  UFLO.U32 UR4, UR4 ;  /* 0x00000004000472bd */ /* 0x000fe200080e0000 */
[----:B------:R-:W-:-:S04]  /*4230*/  IMAD.U32 R0, RZ, RZ, UR5 ;  /* 0x00000005ff007e24 */ /* 0x000fc8000f8e00ff */
[----:B------:R2:W3:Y:S02]  /*4240*/  REDUX UR8, R0 ;  /* 0x00000000000873c4 */ /* 0x0004e40000000000 */
[----:B------:R1:W-:Y:S02]  /*4250*/  UTCATOMSWS.AND URZ, UR5 ;  /* 0x0000000500ff79e3 */ /* 0x0003e40008000000 */
[----:B-1----:R-:W-:Y:S01]  /*4260*/  ISETP.EQ.U32.AND P0, PT, R3, UR4, PT ;  /* 0x0000000403007c0c */ /* 0x002fe2000bf02070 */
[----:B--2---:R-:W-:Y:S02]  /*4270*/  IMAD.U32 R0, RZ, RZ, UR7 ;  /* 0x00000007ff007e24 */ /* 0x004fe4000f8e00ff */
[----:B---3--:R-:W-:-:S10]  /*4280*/  IMAD.U32 R2, RZ, RZ, UR8 ;  /* 0x00000008ff027e24 */ /* 0x008fd4000f8e00ff */
[----:B------:R1:W-:Y:S04]  /*4290*/  @P0 ATOMS.AND RZ, [UR6+0x14], R2 ;  /* 0x00001402ffff098c */ /* 0x0003e8000a800006 */
[----:B------:R1:W-:Y:S01]  /*42a0*/  @P0 ATOMS.AND RZ, [UR6+0x18], R0 ;  /* 0x00001800ffff098c */ /* 0x0003e2000a800006 */
[----:B------:R-:W-:Y:S05]  /*42b0*/  BRA `(.L_x_70) ;  /* 0x0000000000147947 */ /* 0x000fea0003800000 */
.L_x_69:
[----:B------:R-:W-:Y:S02]  /*42c0*/  MOV R2, 0x42e0 ;  /* 0x000042e000027802 */ /* 0x000fe40000000f00 */
[----:B----45:R-:W-:Y:S05]  /*42d0*/  CALL.REL.NOINC `($__internal_0_$__cuda_sm10x_tcgen05_guardrail_trap_col_being_dealloced_not_returned_by_alloc) ;  /* 0x0000005800087944 */ /* 0x030fea0003c00000 */
[----:B------:R-:W-:Y:S05]  /*42e0*/  BRA `(.L_x_70) ;  /* 0x0000000000087947 */ /* 0x000fea0003800000 */
.L_x_68:
[----:B------:R-:W-:Y:S02]  /*42f0*/  MOV R2, 0x4310 ;  /* 0x0000431000027802 */ /* 0x000fe40000000f00 */
[----:B----45:R-:W-:Y:S05]  /*4300*/  CALL.REL.NOINC `($__internal_2_$__cuda_sm10x_tcgen05_guardrail_trap_unallocated_columns_being_dealloced) ;  /* 0x0000005800147944 */ /* 0x030fea0003c00000 */
.L_x_70:
[----:B------:R-:W-:Y:S01]  /*4310*/  NOP ;  /* 0x0000000000007918 */ /* 0x000fe20000000000 */
[----:B------:R-:W-:Y:S05]  /*4320*/  EXIT ;  /* 0x000000000000794d */ /* 0x000fea0003800000 */
.L_x_54:
[----:B------:R-:W-:-:S09]  /*4330*/  UISETP.NE.OR UP0, UPT, UR18, 0x3, !UP3 ;  /* 0x000000031200788c */ /* 0x000fd2000df05670 */
[----:B------:R-:W-:Y:S05]  /*4340*/  BRA.U UP0, `(.L_x_71) ;  /* 0x0000001100e87547 */ /* 0x000fea000b800000 */
[----:B------:R-:W1:Y:S01]  /*4350*/  LDCU.64 UR4, c[0x0][0x988] ;  /* 0x00013100ff0477ac */ /* 0x000e620008000a00 */
[----:B------:R-:W2:Y:S01]  /*4360*/  S2UR UR10, SR_CgaCtaId ;  /* 0x00000000000a79c3 */ /* 0x000ea20000008800 */
[----:B------:R-:W-:Y:S01]  /*4370*/  R2UR UR46, R44 ;  /* 0x000000002c2e72ca */ /* 0x000fe200000e0000 */
[----:B------:R-:W-:Y:S01]  /*4380*/  HFMA2 R9, -RZ, RZ, 0, 0 ;  /* 0x00000000ff097431 */ /* 0x000fe200000001ff */
[----:B------:R-:W3:Y:S01]  /*4390*/  LDCU UR44, c[0x0][0x370] ;  /* 0x00006e00ff2c77ac */ /* 0x000ee20008000800 */
[----:B------:R-:W-:Y:S01]  /*43a0*/  R2UR UR45, R45 ;  /* 0x000000002d2d72ca */ /* 0x000fe200000e0000 */
[----:B------:R-:W-:Y:S01]  /*43b0*/  IMAD.MOV.U32 R10, RZ, RZ, 0x1 ;  /* 0x00000001ff0a7424 */ /* 0x000fe200078e00ff */
[----:B------:R-:W3:Y:S02]  /*43c0*/  LDCU.128 UR28, c[0x0][0xc10] ;  /* 0x00018200ff1c77ac */ /* 0x000ee40008000c00 */
[----:B------:R-:W4:Y:S01]  /*43d0*/  LDC.64 R12, c[0x0][0x348] ;  /* 0x0000d200ff0c7b82 */ /* 0x000f220000000a00 */
[----:B------:R-:W-:Y:S01]  /*43e0*/  IMAD.MOV.U32 R3, RZ, RZ, 0x1000 ;  /* 0x00001000ff037424 */ /* 0x000fe200078e00ff */
[----:B------:R-:W2:Y:S01]  /*43f0*/  LDCU UR38, c[0x0][0x374] ;  /* 0x00006e80ff2677ac */ /* 0x000ea20008000800 */
[----:B------:R-:W2:Y:S01]  /*4400*/  LDCU.64 UR26, c[0x0][0x990] ;  /* 0x00013200ff1a77ac */ /* 0x000ea20008000a00 */
[----:B------:R-:W2:Y:S01]  /*4410*/  LDCU UR17, c[0x0][0xc0c] ;  /* 0x00018180ff1177ac */ /* 0x000ea20008000800 */
[----:B-1----:R-:W-:Y:S01]  /*4420*/  UISETP.NE.U32.AND UP0, UPT, UR4, URZ, UPT ;  /* 0x000000ff0400728c */ /* 0x002fe2000bf05070 */
[----:B------:R-:W1:Y:S01]  /*4430*/  LDCU.128 UR32, c[0x0][0xa80] ;  /* 0x00015000ff2077ac */ /* 0x000e620008000c00 */
[----:B------:R-:W1:Y:S01]  /*4440*/  LDCU UR57, c[0x0][0xc20] ;  /* 0x00018400ff3977ac */ /* 0x000e620008000800 */
[----:B------:R-:W4:Y:S01]  /*4450*/  LDCU UR4, c[0x0][0xc30] ;  /* 0x00018600ff0477ac */ /* 0x000f220008000800 */
[----:B------:R-:W4:Y:S01]  /*4460*/  LDCU.128 UR40, c[0x0][0xa90] ;  /* 0x00015200ff2877ac */ /* 0x000f220008000c00 */
[----:B------:R-:W-:Y:S01]  /*4470*/  UMOV UR20, 0x400 ;  /* 0x0000040000147882 */ /* 0x000fe20000000000 */
[----:B---3--:R-:W-:-:S02]  /*4480*/  UIMAD.WIDE.U32 UR6, UR44, UR28, URZ ;  /* 0x0000001c2c0672a5 */ /* 0x008fc4000f8e00ff */
[----:B--2---:R-:W-:Y:S02]  /*4490*/  UIMAD.WIDE.U32 UR8, UR38, UR31, URZ ;  /* 0x0000001f260872a5 */ /* 0x004fe4000f8e00ff */
[----:B------:R-:W-:Y:S02]  /*44a0*/  ULEA UR20, UR10, UR20, 0x18 ;  /* 0x000000140a147291 */ /* 0x000fe4000f8ec0ff */
[----:B------:R-:W-:Y:S02]  /*44b0*/  USEL UR56, URZ, 0x1, UP5 ;  /* 0x00000001ff387887 */ /* 0x000fe4000a800000 */
[----:B------:R-:W-:Y:S02]  /*44c0*/  UISETP.NE.AND.EX UP5, UPT, UR5, URZ, UPT, UP0 ;  /* 0x000000ff0500728c */ /* 0x000fe4000bfa5300 */
[----:B------:R-:W-:Y:S02]  /*44d0*/  UISETP.NE.U32.AND UP6, UPT, UR26, URZ, UPT ;  /* 0x000000ff1a00728c */ /* 0x000fe4000bfc5070 */
[----:B------:R-:W-:-:S02]  /*44e0*/  UIADD3 UR48, UPT, UPT, UR20, 0x98, URZ ;  /* 0x0000009814307890 */ /* 0x000fc4000fffe0ff */
[----:B------:R-:W-:Y:S02]  /*44f0*/  UIADD3 UR47, UPT, UPT, UR20, 0xd8, URZ ;  /* 0x000000d8142f7890 */ /* 0x000fe4000fffe0ff */
[----:B------:R-:W-:Y:S02]  /*4500*/  UIADD3 UR37, UPT, UPT, UR20, 0x80, URZ ;  /* 0x0000008014257890 */ /* 0x000fe4000fffe0ff */
[----:B------:R-:W-:Y:S02]  /*4510*/  UIADD3 UR36, UPT, UPT, UR20, 0x88, URZ ;  /* 0x0000008814247890 */ /* 0x000fe4000fffe0ff */
[----:B------:R-:W-:Y:S02]  /*4520*/  UIADD3 UR25, UPT, UPT, UR20, 0x90, URZ ;  /* 0x0000009014197890 */ /* 0x000fe4000fffe0ff */
[----:B------:R-:W-:Y:S02]  /*4530*/  UISETP.NE.AND UP0, UPT, UR39, 0x1, UPT ;  /* 0x000000012700788c */ /* 0x000fe4000bf05270 */
[----:B------:R-:W-:-:S02]  /*4540*/  UISETP.GE.AND UP2, UPT, UR39, 0x1, UPT ;  /* 0x000000012700788c */ /* 0x000fc4000bf46270 */
[----:B------:R-:W-:Y:S01]  /*4550*/  UISETP.NE.AND UP0, UPT, UR17, 0x1, UPT ;  /* 0x000000011100788c */ /* 0x000fe2000bf05270 */
[----:B------:R-:W-:Y:S01]  /*4560*/  UMOV UR55, UR7 ;  /* 0x0000000700377c82 */ /* 0x000fe20008000000 */
[----:B------:R-:W-:Y:S01]  /*4570*/  UMOV UR53, UR9 ;  /* 0x0000000900357c82 */ /* 0x000fe20008000000 */
[----:B------:R-:W-:Y:S02]  /*4580*/  UISETP.NE.AND UP2, UPT, UR30, 0x1, UPT ;  /* 0x000000011e00788c */ /* 0x000fe4000bf45270 */
[----:B-1----:R-:W-:Y:S01]  /*4590*/  UISETP.NE.AND UP0, UPT, UR32, 0x1, UPT ;  /* 0x000000012000788c */ /* 0x002fe2000bf05270 */
[----:B------:R-:W1:Y:S01]  /*45a0*/  LDCU UR58, c[0x0][0xaa0] ;  /* 0x00015400ff3a77ac */ /* 0x000e620008000800 */
[----:B------:R-:W-:Y:S01]  /*45b0*/  UPLOP3.LUT UP4, UPT, UPT, UPT, UPT, 0x40, 0x4 ;  /* 0x000000000004789c */ /* 0x000fe20003f8e870 */
[----:B------:R-:W2:Y:S01]  /*45c0*/  LDCU.64 UR18, c[0x0][0xc28] ;  /* 0x00018500ff1277ac */ /* 0x000ea20008000a00 */
[----:B------:R-:W-:Y:S02]  /*45d0*/  UISETP.NE.AND.EX UP6, UPT, UR27, URZ, UPT, UP6 ;  /* 0x000000ff1b00728c */ /* 0x000fe4000bfc5360 */
[----:B------:R-:W-:-:S02]  /*45e0*/  UPRMT UR48, UR10, 0x654, UR48 ;  /* 0x000006540a307896 */ /* 0x000fc40008000030 */
[----:B------:R-:W-:Y:S02]  /*45f0*/  UPRMT UR47, URZ, 0x654, UR47 ;  /* 0x00000654ff2f7896 */ /* 0x000fe4000800002f */
[----:B------:R-:W-:Y:S02]  /*4600*/  UPRMT UR52, UR10, 0x654, UR37 ;  /* 0x000006540a347896 */ /* 0x000fe40008000025 */
[----:B------:R-:W-:Y:S02]  /*4610*/  UPRMT UR50, UR10, 0x654, UR36 ;  /* 0x000006540a327896 */ /* 0x000fe40008000024 */
[----:B------:R-:W-:Y:S02]  /*4620*/  UPRMT UR49, UR10, 0x654, UR25 ;  /* 0x000006540a317896 */ /* 0x000fe40008000019 */
[----:B------:R-:W-:Y:S02]  /*4630*/  USHF.R.U32.HI UR55, URZ, UR29, UR55 ;  /* 0x0000001dff377299 */ /* 0x000fe40008011637 */
[----:B------:R-:W-:-:S02]  /*4640*/  USHF.R.U32.HI UR53, URZ, UR57, UR53 ;  /* 0x00000039ff357299 */ /* 0x000fc40008011635 */
[----:B----4-:R-:W-:Y:S02]  /*4650*/  UISETP.NE.AND UP3, UPT, UR4, 0x1, UPT ;  /* 0x000000010400788c */ /* 0x010fe4000bf65270 */
[----:B------:R-:W-:Y:S02]  /*4660*/  UISETP.NE.AND UP2, UPT, UR35, 0x1, UPT ;  /* 0x000000012300788c */ /* 0x000fe4000bf45270 */
[----:B-12---:R-:W-:-:S11]  /*4670*/  UISETP.NE.AND UP0, UPT, UR42, 0x1, UPT ;  /* 0x000000012a00788c */ /* 0x006fd6000bf05270 */
.L_x_82:
[----:B------:R-:W-:Y:S04]  /*4680*/  SHF.L.U32 R2, R9, 0x1f, RZ ;  /* 0x0000001f09027819 */ /* 0x000fe800000006ff */
[----:B-1----:R-:W1:Y:S02]  /*4690*/  SYNCS.PHASECHK.TRANS64.TRYWAIT P0, [UR20+0xd0], R2 ;  /* 0x0000d002ff0075a7 */ /* 0x002e640008001114 */
[----:B-1----:R-:W-:Y:S05]  /*46a0*/  @!P0 BRA `(.L_x_72) ;  /* 0x0000004c00bc8947 */ /* 0x002fea0003800000 */
.L_x_167:
[----:B------:R-:W2:Y:S01]  /*46b0*/  LDS.128 R4, [UR20+0x110] ;  /* 0x00011014ff047984 */ /* 0x000ea20008000c00 */
[----:B------:R-:W-:Y:S01]  /*46c0*/  UISETP.GE.AND UP0, UPT, UR39, 0x1, UPT ;  /* 0x000000012700788c */ /* 0x000fe2000bf06270 */
[----:B------:R-:W-:Y:S01]  /*46d0*/  @!PT LDS RZ, [RZ] ;  /* 0x00000000fffff984 */ /* 0x000fe20000000800 */
[----:B------:R-:W-:Y:S01]  /*46e0*/  @!PT LDS RZ, [RZ] ;  /* 0x00000000fffff984 */ /* 0x000fe20000000800 */
[----:B------:R-:W-:Y:S01]  /*46f0*/  @!PT LDS RZ, [RZ] ;  /* 0x00000000fffff984 */ /* 0x000fe20000000800 */
[----:B------:R-:W-:Y:S01]  /*4700*/  @!PT LDS RZ, [RZ] ;  /* 0x00000000fffff984 */ /* 0x000fe20000000800 */
[----:B------:R3:W-:Y:S06]  /*4710*/  MEMBAR.ALL.CTA ;  /* 0x0000000000007992 */ /* 0x0007ec0000008000 */
[----:B---3--:R-:W3:Y:S02]  /*4720*/  FENCE.VIEW.ASYNC.S ;  /* 0x00000000000073c6 */ /* 0x008ee40000000000 */
[----:B---3--:R-:W-:Y:S01]  /*4730*/  SYNCS.ARRIVE.TRANS64.RED.A1T0 RZ, [UR47], RZ ;  /* 0x000000ffffff79a7 */ /* 0x008fe2000810042f */
[----:B--2---:R-:W-:Y:S11]  /*4740*/  LOP3.LUT P0, RZ, R6, 0x1, RZ, 0xc0, !PT ;  /* 0x0000000106ff7812 */ /* 0x004ff6000780c0ff */
[----:B------:R-:W-:Y:S02]  /*4750*/  @!UPT UIADD3 URZ, UPT, UPT, URZ, URZ, URZ ;  /* 0x000000fffffff290 */ /* 0x000fe4000fffe0ff */
[----:B------:R-:W-:Y:S01]  /*4760*/  VOTEU.ANY UP2, P0 ;  /* 0x0000000000ff7886 */ /* 0x000fe20000040100 */
[----:B------:R-:W-:Y:S11]  /*4770*/  PLOP3.LUT P0, PT, PT, PT, UP2, 0x80, 0x8 ;  /* 0x000000000008781c */ /* 0x000ff60003f0f028 */
[----:B------:R-:W-:Y:S02]  /*4780*/  @!UPT UIADD3 URZ, UPT, UPT, URZ, URZ, URZ ;  /* 0x000000fffffff290 */ /* 0x000fe4000fffe0ff */
[----:B-1----:R-:W-:Y:S02]  /*4790*/  @P0 MOV R2, R4 ;  /* 0x0000000400020202 */ /* 0x002fe40000000f00 */
[----:B------:R-:W-:Y:S02]  /*47a0*/  @P0 LOP3.LUT R0, R5, 0xffff, RZ, 0xc0, !PT ;  /* 0x0000ffff05000812 */ /* 0x000fe400078ec0ff */
[----:B------:R-:W-:Y:S02]  /*47b0*/  @P0 R2UR UR5, R2 ;  /* 0x00000000020502ca */ /* 0x000fe400000e0000 */
[----:B------:R-:W-:Y:S11]  /*47c0*/  @P0 R2UR UR4, R0 ;  /* 0x00000000000402ca */ /* 0x000ff600000e0000 */
[----:B------:R-:W-:Y:S02]  /*47d0*/  @UP2 UMOV UR16, UR5 ;  /* 0x0000000500102c82 */ /* 0x000fe40008000000 */
[----:B------:R-:W-:Y:S01]  /*47e0*/  @UP2 UMOV UR15, UR4 ;  /* 0x00000004000f2c82 */ /* 0x000fe20008000000 */
[----:B------:R-:W-:Y:S05]  /*47f0*/  BRA.U !UP0, `(.L_x_73) ;  /* 0x0000000108c07547 */ /* 0x000fea000b800000 */
[----:B------:R-:W-:Y:S02]  /*4800*/  UIMAD.WIDE.U32 UR8, UR15, UR31, URZ ;  /* 0x0000001f0f0872a5 */ /* 0x000fe4000f8e00ff */
[----:B------:R-:W-:Y:S02]  /*4810*/  UP2UR UR14, UPR, URZ, 0x4 ;  /* 0x00000004ff0e7883 */ /* 0x000fe40008000000 */
[----:B------:R-:W-:Y:S02]  /*4820*/  UISETP.NE.AND UP2, UPT, UR30, 0x1, UPT ;  /* 0x000000011e00788c */ /* 0x000fe4000bf45270 */
[----:B------:R-:W-:Y:S02]  /*4830*/  UIMAD.WIDE.U32 UR10, UR16, UR28, URZ ;  /* 0x0000001c100a72a5 */ /* 0x000fe4000f8e00ff */
[----:B------:R-:W-:Y:S02]  /*4840*/  USEL UR4, UR38, UR53, !UP2 ;  /* 0x0000003526047287 */ /* 0x000fe4000d000000 */
[----:B------:R-:W-:Y:S02]  /*4850*/  UISETP.NE.AND UP0, UPT, UR17, 0x1, UPT ;  /* 0x000000011100788c */ /* 0x000fe4000bf05270 */
[----:B------:R-:W-:Y:S02]  /*4860*/  UP2UR UR21, UPR, URZ, 0x2 ;  /* 0x00000002ff157883 */ /* 0x000fe40008000000 */
[----:B------:R-:W-:Y:S02]  /*4870*/  UISETP.NE.AND UP1, UPT, UR39, 0x1, UPT ;  /* 0x000000012700788c */ /* 0x000fe4000bf25270 */
[----:B------:R-:W-:Y:S02]  /*4880*/  UIMAD.WIDE.U32 UR12, UR4, UR18, URZ ;  /* 0x00000012040c72a5 */ /* 0x000fe4000f8e00ff */
[----:B------:R-:W-:Y:S01]  /*4890*/  USEL UR7, UR44, UR55, !UP0 ;  /* 0x000000372c077287 */ /* 0x000fe2000c000000 */
[----:B------:R-:W-:Y:S02]  /*48a0*/  UMOV UR5, UR9 ;  /* 0x0000000900057c82 */ /* 0x000fe40008000000 */
[----:B------:R-:W-:Y:S02]  /*48b0*/  USHF.R.U32.HI UR6, URZ, UR57, UR5 ;  /* 0x00000039ff067299 */ /* 0x000fe40008011605 */
[----:B------:R-:W-:Y:S02]  /*48c0*/  UIMAD.WIDE.U32 UR22, UR7, UR18, URZ ;  /* 0x00000012071672a5 */ /* 0x000fe4000f8e00ff */
[----:B------:R-:W-:Y:S02]  /*48d0*/  USEL UR6, UR15, UR6, !UP2 ;  /* 0x000000060f067287 */ /* 0x000fe4000d000000 */
[----:B------:R-:W-:Y:S01]  /*48e0*/  UISETP.NE.AND UP2, UPT, UR14, URZ, UPT ;  /* 0x000000ff0e00728c */ /* 0x000fe2000bf45270 */
[----:B------:R-:W-:Y:S01]  /*48f0*/  UMOV UR5, UR11 ;  /* 0x0000000b00057c82 */ /* 0x000fe20008000000 */
[----:B------:R-:W-:Y:S02]  /*4900*/  UIMAD.WIDE.U32 UR10, UR6, UR18, URZ ;  /* 0x00000012060a72a5 */ /* 0x000fe4000f8e00ff */
[----:B------:R-:W-:Y:S03]  /*4910*/  USHF.R.U32.HI UR8, URZ, UR29, UR5 ;  /* 0x0000001dff087299 */ /* 0x000fe60008011605 */
[----:B------:R-:W-:Y:S02]  /*4920*/  UMOV UR5, UR13 ;  /* 0x0000000d00057c82 */ /* 0x000fe40008000000 */
[----:B------:R-:W-:Y:S03]  /*4930*/  @UP1 USHF.R.U32.HI UR4, URZ, UR19, UR5 ;  /* 0x00000013ff041299 */ /* 0x000fe60008011605 */
[----:B------:R-:W-:Y:S01]  /*4940*/  UMOV UR5, UR23 ;  /* 0x0000001700057c82 */ /* 0x000fe20008000000 */
[----:B------:R-:W-:Y:S02]  /*4950*/  UIMAD UR4, UR39, UR4, URZ ;  /* 0x00000004270472a4 */ /* 0x000fe4000f8e02ff */
[----:B------:R-:W-:Y:S02]  /*4960*/  @UP1 USHF.R.U32.HI UR7, URZ, UR19, UR5 ;  /* 0x00000013ff071299 */ /* 0x000fe40008011605 */
[----:B------:R-:W-:Y:S02]  /*4970*/  USEL UR5, UR16, UR8, !UP0 ;  /* 0x0000000810057287 */ /* 0x000fe4000c000000 */
[----:B------:R-:W-:Y:S02]  /*4980*/  UIMAD UR8, UR39, UR7, URZ ;  /* 0x00000007270872a4 */ /* 0x000fe4000f8e02ff */
[----:B------:R-:W-:Y:S03]  /*4990*/  UISETP.GE.AND UP0, UPT, UR6, UR4, UPT ;  /* 0x000000040600728c */ /* 0x000fe6000bf06270 */
[----:B------:R-:W-:Y:S01]  /*49a0*/  UMOV UR4, UR11 ;  /* 0x0000000b00047c82 */ /* 0x000fe20008000000 */
[----:B------:R-:W-:Y:S02]  /*49b0*/  UISETP.GE.OR UP0, UPT, UR5, UR8, UP0 ;  /* 0x000000080500728c */ /* 0x000fe40008706670 */
[----:B------:R-:W-:Y:S02]  /*49c0*/  USHF.R.U32.HI UR4, URZ, UR19, UR4 ;  /* 0x00000013ff047299 */ /* 0x000fe40008011604 */
[----:B------:R-:W-:Y:S02]  /*49d0*/  UIMAD.WIDE.U32 UR8, UR5, UR18, URZ ;  /* 0x00000012050872a5 */ /* 0x000fe4000f8e00ff */
[----:B------:R-:W-:Y:S04]  /*49e0*/  USEL UR10, UR6, UR4, !UP1 ;  /* 0x00000004060a7287 */ /* 0x000fe8000c800000 */
[----:B------:R-:W-:Y:S01]  /*49f0*/  UIADD3 UR11, UPT, UPT, -UR10, URZ, URZ ;  /* 0x000000ff0a0b7290 */ /* 0x000fe2000fffe1ff */
[----:B------:R-:W-:Y:S02]  /*4a00*/  @!UP0 UMOV UR4, UR9 ;  /* 0x0000000900048c82 */ /* 0x000fe40008000000 */
[----:B------:R-:W-:Y:S02]  /*4a10*/  @!UP0 USHF.R.U32.HI UR4, URZ, UR19, UR4 ;  /* 0x00000013ff048299 */ /* 0x000fe40008011604 */
[----:B------:R-:W-:Y:S02]  /*4a20*/  UIMAD UR8, UR39, UR11, UR6 ;  /* 0x0000000b270872a4 */ /* 0x000fe4000f8e0206 */
[----:B------:R-:W-:Y:S02]  /*4a30*/  @!UP0 USEL UR4, UR5, UR4, !UP1 ;  /* 0x0000000405048287 */ /* 0x000fe4000c800000 */
[----:B------:R-:W-:Y:S02]  /*4a40*/  UISETP.NE.AND UP1, UPT, UR21, URZ, UPT ;  /* 0x000000ff1500728c */ /* 0x000fe4000bf25270 */
[----:B------:R-:W-:Y:S02]  /*4a50*/  @!UP0 UIMAD UR8, UR7, UR8, UR4 ;  /* 0x00000008070882a4 */ /* 0x000fe4000f8e0204 */
[----:B------:R-:W-:Y:S02]  /*4a60*/  @!UP0 UIADD3 UR9, UPT, UPT, UR10, -UR4, URZ ;  /* 0x800000040a098290 */ /* 0x000fe4000fffe0ff */
[----:B------:R-:W-:Y:S02]  /*4a70*/  UIADD3 UR4, UPT, UPT, -UR5, URZ, URZ ;  /* 0x000000ff05047290 */ /* 0x000fe4000fffe1ff */
[----:B------:R-:W-:Y:S02]  /*4a80*/  UIADD3 UR7, UPT, UPT, -UR6, URZ, URZ ;  /* 0x000000ff06077290 */ /* 0x000fe4000fffe1ff */
[----:B------:R-:W-:Y:S02]  /*4a90*/  @!UP0 UIMAD UR6, UR9, UR39, UR5 ;  /* 0x00000027090682a4 */ /* 0x000fe4000f8e0205 */
[----:B------:R-:W-:Y:S02]  /*4aa0*/  UIMAD UR16, UR17, UR4, UR16 ;  /* 0x00000004111072a4 */ /* 0x000fe4000f8e0210 */
[----:B------:R-:W-:Y:S01]  /*4ab0*/  UIMAD UR15, UR30, UR7, UR15 ;  /* 0x000000071e0f72a4 */ /* 0x000fe2000f8e020f */
[----:B------:R-:W-:Y:S02]  /*4ac0*/  @!UP0 UMOV UR5, UR8 ;  /* 0x0000000800058c82 */ /* 0x000fe40008000000 */
[----:B------:R-:W-:Y:S02]  /*4ad0*/  UIMAD UR16, UR5, UR17, UR16 ;  /* 0x00000011051072a4 */ /* 0x000fe4000f8e0210 */
[----:B------:R-:W-:Y:S11]  /*4ae0*/  UIMAD UR15, UR6, UR30, UR15 ;  /* 0x0000001e060f72a4 */ /* 0x000ff6000f8e020f */
[----:B------:R-:W-:Y:S01]  /*4af0*/  @!UPT UIADD3 URZ, UPT, UPT, URZ, URZ, URZ ;  /* 0x000000fffffff290 */ /* 0x000fe2000fffe0ff */
.L_x_73:
[----:B------:R-:W1:Y:S01]  /*4b00*/  @!UP3 LDCU.128 UR8, c[0x0][0xc10] ;  /* 0x00018200ff08b7ac */ /* 0x000e620008000c00 */
[----:B------:R-:W-:Y:S02]  /*4b10*/  ISETP.NE.U32.AND P1, PT, RZ, UR26, PT ;  /* 0x0000001aff007c0c */ /* 0x000fe4000bf25070 */
[----:B------:R-:W-:Y:S02]  /*4b20*/  SHF.L.U32 R8, R10, 0x1f, RZ ;  /* 0x0000001f0a087819 */ /* 0x000fe400000006ff */
[----:B------:R-:W-:Y:S01]  /*4b30*/  ISETP.NE.AND.EX P1, PT, RZ, UR27, PT, P1 ;  /* 0x0000001bff007c0c */ /* 0x000fe2000bf25310 */
[----:B------:R-:W2:Y:S01]  /*4b40*/  @!UP3 LDCU UR5, c[0x0][0xc0c] ;  /* 0x00018180ff05b7ac */ /* 0x000ea20008000800 */
[----:B-1----:R-:W-:Y:S07]  /*4b50*/  UIMAD.WIDE.U32 UR6, UR16, UR8, URZ ;  /* 0x00000008100672a5 */ /* 0x002fee000f8e00ff */
[----:B------:R-:W-:Y:S01]  /*4b60*/  @!UP3 UMOV UR4, UR7 ;  /* 0x000000070004bc82 */ /* 0x000fe20008000000 */
[----:B--2---:R-:W-:Y:S02]  /*4b70*/  @!UP3 UISETP.NE.AND UP0, UPT, UR5, 0x1, UPT ;  /* 0x000000010500b88c */ /* 0x004fe4000bf05270 */
[----:B------:R-:W-:Y:S02]  /*4b80*/  @!UP3 USHF.R.U32.HI UR4, URZ, UR9, UR4 ;  /* 0x00000009ff04b299 */ /* 0x000fe40008011604 */
[----:B------:R-:W-:Y:S02]  /*4b90*/  UIMAD.WIDE.U32 UR6, UR15, UR11, URZ ;  /* 0x0000000b0f0672a5 */ /* 0x000fe4000f8e00ff */
[----:B------:R-:W-:Y:S02]  /*4ba0*/  @!UP3 USEL UR8, UR16, UR4, !UP0 ;  /* 0x000000041008b287 */ /* 0x000fe4000c000000 */
[----:B------:R-:W-:Y:S03]  /*4bb0*/  @!UP3 UISETP.NE.AND UP0, UPT, UR10, 0x1, UPT ;  /* 0x000000010a00b88c */ /* 0x000fe6000bf05270 */
[----:B------:R-:W-:Y:S01]  /*4bc0*/  @!UP3 UMOV UR6, UR7 ;  /* 0x000000070006bc82 */ /* 0x000fe20008000000 */
[----:B------:R-:W-:Y:S01]  /*4bd0*/  USHF.L.U32 UR7, UR24, 0x7, URZ ;  /* 0x0000000718077899 */ /* 0x000fe200080006ff */
[----:B------:R-:W1:Y:S02]  /*4be0*/  @!UP3 LDCU UR4, c[0x0][0xc20] ;  /* 0x00018400ff04b7ac */ /* 0x000e640008000800 */
[----:B-1----:R-:W-:Y:S04]  /*4bf0*/  @!UP3 USHF.R.U32.HI UR6, URZ, UR4, UR6 ;  /* 0x00000004ff06b299 */ /* 0x002fe80008011606 */
[----:B------:R-:W-:Y:S04]  /*4c00*/  @!UP3 USEL UR6, UR15, UR6, !UP0 ;  /* 0x000000060f06b287 */ /* 0x000fe8000c000000 */
[----:B------:R-:W-:Y:S02]  /*4c10*/  @!UP3 UIADD3 UR4, UPT, UPT, -UR8, UR6, URZ ;  /* 0x000000060804b290 */ /* 0x000fe4000fffe1ff */
[----:B------:R-:W-:Y:S02]  /*4c20*/  @!UP3 UIADD3 UR6, UPT, UPT, UR8, -UR6, URZ ;  /* 0x800000060806b290 */ /* 0x000fe4000fffe0ff */
[----:B------:R-:W-:Y:S02]  /*4c30*/  @!UP3 UIMAD UR16, UR4, UR5, UR16 ;  /* 0x000000050410b2a4 */ /* 0x000fe4000f8e0210 */
[----:B------:R-:W-:Y:S01]  /*4c40*/  @!UP3 UIMAD UR15, UR6, UR10, UR15 ;  /* 0x0000000a060fb2a4 */ /* 0x000fe2000f8e020f */
[----:B------:R-:W-:Y:S11]  /*4c50*/  BRA.U UP4, `(.L_x_74) ;  /* 0x0000000104107547 */ /* 0x000ff6000b800000 */
[----:B------:R-:W-:Y:S04]  /*4c60*/  MOV R2, UR56 ;  /* 0x0000003800027c02 */ /* 0x000fe80008000f00 */
[----:B------:R-:W-:Y:S04]  /*4c70*/  SHF.L.U32 R2, R2, 0x1f, RZ ;  /* 0x0000001f02027819 */ /* 0x000fe800000006ff */
[----:B------:R-:W1:Y:S02]  /*4c80*/  SYNCS.PHASECHK.TRANS64.TRYWAIT P2, [UR20+0xc8], R2 ;  /* 0x0000c802ff0075a7 */ /* 0x000e640008041114 */
[----:B-1----:R-:W-:Y:S05]  /*4c90*/  @!P2 BRA `(.L_x_75) ;  /* 0x000000480058a947 */ /* 0x002fea0003800000 */
.L_x_74:
[----:B------:R-:W-:Y:S05]  /*4ca0*/  BRA.U !UP6, `(.L_x_76) ;  /* 0x000000010e387547 */ /* 0x000fea000b800000 */
[----:B------:R-:W-:Y:S01]  /*4cb0*/  UPLOP3.LUT UP1, UPT, UPT, UPT, UP5, 0x80, 0x8 ;  /* 0x000000000008789c */ /* 0x000fe20003f2f050 */
[----:B-1----:R-:W-:Y:S01]  /*4cc0*/  HFMA2 R0, -RZ, RZ, 0, 5.9604644775390625e-08 ;  /* 0x00000001ff007431 */ /* 0x002fe200000001ff */
[----:B------:R-:W1:Y:S01]  /*4cd0*/  LDCU.64 UR8, c[0x0][0x358] ;  /* 0x00006b00ff0877ac */ /* 0x000e620008000a00 */
[----:B------:R-:W-:Y:S03]  /*4ce0*/  IMAD.MOV.U32 R51, RZ, RZ, 0x1 ;  /* 0x00000001ff337424 */ /* 0x000fe600078e00ff */
[----:B------:R-:W-:Y:S05]  /*4cf0*/  PLOP3.LUT P2, PT, PT, PT, UP1, 0x80, 0x8 ;  /* 0x000000000008781c */ /* 0x000fea0003f4f018 */
[----:B------:R-:W2:Y:S01]  /*4d00*/  @UP1 LDCU.64 UR4, c[0x0][0x988] ;  /* 0x00013100ff0417ac */ /* 0x000ea20008000a00 */
[----:B------:R-:W-:Y:S07]  /*4d10*/  @UP1 UIMAD UR6, UR54, UR26, URZ ;  /* 0x0000001a360612a4 */ /* 0x000fee000f8e02ff */
[----:B------:R-:W-:Y:S01]  /*4d20*/  @!P2 PRMT R51, R0, 0x7610, R51 ;  /* 0x000076100033a816 */ /* 0x000fe20000000033 */
[----:B--2---:R-:W-:Y:S06]  /*4d30*/  @UP1 UIMAD.WIDE UR4, UR6, 0x4, UR4 ;  /* 0x00000004060418a5 */ /* 0x004fec000f8e0204 */
[----:B------:R-:W-:Y:S01]  /*4d40*/  IMAD.U32 R14, RZ, RZ, UR4 ;  /* 0x00000004ff0e7e24 */ /* 0x000fe2000f8e00ff */
[----:B------:R-:W-:Y:S04]  /*4d50*/  MOV R15, UR5 ;  /* 0x00000005000f7c02 */ /* 0x000fe80008000f00 */
[----:B------:R-:W2:Y:S01]  /*4d60*/  @!UP1 LDCU UR4, c[0x0][0x980] ;  /* 0x00013000ff0497ac */ /* 0x000ea20008000800 */
[----:B-1---5:R3:W5:Y:S02]  /*4d70*/  @P2 LDG.E R27, desc[UR8][R14.64] ;  /* 0x000000080e1b2981 */ /* 0x022764000c1e1900 */
[----:B--23--:R-:W-:Y:S07]  /*4d80*/  @!P2 IMAD.U32 R27, RZ, RZ, UR4 ;  /* 0x00000004ff1bae24 */ /* 0x00cfee000f8e00ff */
.L_x_76:
[----:B-----5:R-:W-:Y:S01]  /*4d90*/  @!P1 FSETP.EQ.AND P3, PT, R27, RZ, PT ;  /* 0x000000ff1b00920b */ /* 0x020fe20003f62000 */
[----:B------:R-:W-:Y:S01]  /*4da0*/  @!UPT UIADD3 URZ, UPT, UPT, URZ, URZ, URZ ;  /* 0x000000fffffff290 */ /* 0x000fe2000fffe0ff */
[----:B------:R-:W-:Y:S11]  /*4db0*/  @!P1 BRA `(.L_x_77) ;  /* 0x0000000000149947 */ /* 0x000ff60003800000 */
[----:B------:R-:W-:Y:S02]  /*4dc0*/  LOP3.LUT P1, RZ, R51, 0xff, RZ, 0xc0, !PT ;  /* 0x000000ff33ff7812 */ /* 0x000fe4000782c0ff */
[----:B------:R-:W-:Y:S04]  /*4dd0*/  PLOP3.LUT P3, PT, PT, PT, UP1, 0x80, 0x8 ;  /* 0x000000000008781c */ /* 0x000fe80003f6f018 */
[----:B------:R-:W-:Y:S07]  /*4de0*/  PLOP3.LUT P3, PT, P3, PT, PT, 0x8, 0x80 ;  /* 0x000000000080781c */ /* 0x000fee0001f6e170 */
[----:B------:R-:W-:Y:S11]  /*4df0*/  @P1 FSETP.EQ.AND P3, PT, R27, RZ, PT ;  /* 0x000000ff1b00120b */ /* 0x000ff60003f62000 */
[----:B------:R-:W-:Y:S02]  /*4e00*/  @!UPT UIADD3 URZ, UPT, UPT, URZ, URZ, URZ ;  /* 0x000000fffffff290 */ /* 0x000fe4000fffe0ff */
.L_x_77:
[----:B------:R-:W-:Y:S01]  /*4e10*/  USHF.L.U32 UR11, UR51, 0x6, URZ ;  /* 0x00000006330b7899 */ /* 0x000fe200080006ff */
[----:B------:R-:W2:Y:S01]  /*4e20*/  SYNCS.PHASECHK.TRANS64.TRYWAIT P1, [UR20+0xa0], R8 ;  /* 0x0000a008ff0075a7 */ /* 0x000ea20008021114 */
[----:B------:R-:W-:Y:S02]  /*4e30*/  UISETP.NE.AND UP0, UPT, UR32, 0x1, UPT ;  /* 0x000000012000788c */ /* 0x000fe4000bf05270 */
[----:B------:R-:W-:Y:S01]  /*4e40*/  UIMAD.WIDE.U32 UR4, UR11, UR33, URZ ;  /* 0x000000210b0472a5 */ /* 0x000fe2000f8e00ff */
[----:B------:R-:W-:Y:S04]  /*4e50*/  ELECT P2, URZ, PT ;  /* 0x0000000000ff782f */ /* 0x000fe80003840000 */
[----:B------:R-:W-:Y:S02]  /*4e60*/  PLOP3.LUT P2, PT, P3, P2, PT, 0xf2, 0x2f ;  /* 0x00000000002f781c */ /* 0x000fe40001f45e72 */
[----:B------:R-:W-:Y:S02]  /*4e70*/  UMOV UR4, UR5 ;  /* 0x0000000500047c82 */ /* 0x000fe40008000000 */
[----:B------:R-:W-:Y:S04]  /*4e80*/  USHF.R.U32.HI UR4, URZ, UR34, UR4 ;  /* 0x00000022ff047299 */ /* 0x000fe80008011604 */
[----:B------:R-:W-:Y:S02]  /*4e90*/  USEL UR12, UR11, UR4, !UP0 ;  /* 0x000000040b0c7287 */ /* 0x000fe4000c000000 */
[----:B------:R-:W-:Y:S02]  /*4ea0*/  UISETP.NE.AND UP0, UPT, UR35, 0x1, UPT ;  /* 0x000000012300788c */ /* 0x000fe4000bf05270 */
[----:B------:R-:W-:Y:S02]  /*4eb0*/  UIMAD.WIDE.U32 UR4, UR12, UR40, URZ ;  /* 0x000000280c0472a5 */ /* 0x000fe4000f8e00ff */
[----:B------:R-:W-:Y:S01]  /*4ec0*/  UIADD3 UR6, UPT, UPT, -UR12, URZ, URZ ;  /* 0x000000ff0c067290 */ /* 0x000fe2000fffe1ff */
[----:B-1----:R-:W-:Y:S03]  /*4ed0*/  @!P2 IMAD.MOV.U32 R0, RZ, 0x20, RZ ;  /* 0x00000020ff00a824 */ /* 0x002fe600078e00ff */
[----:B------:R-:W-:Y:S01]  /*4ee0*/  UIMAD UR11, UR32, UR6, UR11 ;  /* 0x00000006200b72a4 */ /* 0x000fe2000f8e020b */
[----:B------:R-:W-:Y:S01]  /*4ef0*/  @!P2 IMAD.MOV.U32 R0, RZ, 0x400, R0 ;  /* 0x00000400ff00a824 */ /* 0x000fe200078e0000 */
[----:B------:R-:W-:Y:S02]  /*4f00*/  UMOV UR4, UR5 ;  /* 0x0000000500047c82 */ /* 0x000fe40008000000 */
[----:B------:R-:W-:Y:S04]  /*4f10*/  USHF.R.U32.HI UR4, URZ, UR41, UR4 ;  /* 0x00000029ff047299 */ /* 0x000fe80008011604 */
[----:B------:R-:W-:Y:S02]  /*4f20*/  USEL UR13, UR12, UR4, !UP0 ;  /* 0x000000040c0d7287 */ /* 0x000fe4000c000000 */
[----:B------:R-:W-:Y:S02]  /*4f30*/  UISETP.NE.AND UP0, UPT, UR42, 0x1, UPT ;  /* 0x000000012a00788c */ /* 0x000fe4000bf05270 */
[----:B------:R-:W-:Y:S07]  /*4f40*/  UIMAD.WIDE.U32 UR4, UR13, UR43, URZ ;  /* 0x0000002b0d0472a5 */ /* 0x000fee000f8e00ff */
[----:B------:R-:W-:Y:S02]  /*4f50*/  UMOV UR4, UR5 ;  /* 0x0000000500047c82 */ /* 0x000fe40008000000 */
[----:B------:R-:W-:Y:S04]  /*4f60*/  USHF.R.U32.HI UR4, URZ, UR58, UR4 ;  /* 0x0000003aff047299 */ /* 0x000fe80008011604 */
[----:B------:R-:W-:Y:S02]  /*4f70*/  USEL UR14, UR13, UR4, !UP0 ;  /* 0x000000040d0e7287 */ /* 0x000fe4000c000000 */
[----:B------:R-:W-:Y:S02]  /*4f80*/  UIADD3 UR4, UPT, UPT, -UR13, URZ, URZ ;  /* 0x000000ff0d047290 */ /* 0x000fe4000fffe1ff */
[----:B------:R-:W-:Y:S02]  /*4f90*/  UIADD3 UR5, UPT, UPT, -UR14, URZ, URZ ;  /* 0x000000ff0e057290 */ /* 0x000fe4000fffe1ff */
[----:B------:R-:W-:Y:S02]  /*4fa0*/  UIMAD UR12, UR35, UR4, UR12 ;  /* 0x00000004230c72a4 */ /* 0x000fe4000f8e020c */
[----:B------:R-:W-:Y:S01]  /*4fb0*/  UIMAD UR13, UR42, UR5, UR13 ;  /* 0x000000052a0d72a4 */ /* 0x000fe2000f8e020d */
[----:B--2---:R-:W-:Y:S11]  /*4fc0*/  @!P1 BRA `(.L_x_78) ;  /* 0x0000004400a49947 */ /* 0x004ff60003800000 */
.L_x_170:
[----:B------:R-:W-:Y:S01]  /*4fd0*/  @!P2 R2UR UR4, R0 ;  /* 0x000000000004a2ca */ /* 0x000fe200000e0000 */
[----:B------:R-:W-:Y:S01]  /*4fe0*/  VOTEU.ALL UP0, P2 ;  /* 0x0000000000ff7886 */ /* 0x000fe20001000000 */
[----:B-1----:R-:W-:Y:S04]  /*4ff0*/  @!P2 IADD3 R2, P1, PT, R12, 0x680, RZ ;  /* 0x000006800c02a810 */ /* 0x002fe80007f3e0ff */
[----:B------:R-:W-:Y:S01]  /*5000*/  @!P2 R2UR UR5, R2 ;  /* 0x000000000205a2ca */ /* 0x000fe200000e0000 */
[----:B------:R-:W-:Y:S01]  /*5010*/  @!P2 IMAD.X R0, RZ, RZ, R13, P1 ;  /* 0x000000ffff00a224 */ /* 0x000fe200008e060d */
[----:B------:R-:W-:Y:S05]  /*5020*/  @!UP0 UIADD3 UR8, UPT, UPT, UR20, 0x200, URZ ;  /* 0x0000020014088890 */ /* 0x000fea000fffe0ff */
[----:B------:R-:W-:Y:S01]  /*5030*/  @!UP0 UPRMT UR6, UR4, 0x5410, URZ ;  /* 0x0000541004068896 */ /* 0x000fe200080000ff */
[----:B------:R-:W-:Y:S01]  /*5040*/  @!P2 R2UR UR4, R0 ;  /* 0x000000000004a2ca */ /* 0x000fe200000e0000 */
[----:B------:R-:W-:Y:S01]  /*5050*/  VOTEU.ALL UP0, P2 ;  /* 0x0000000000ff7886 */ /* 0x000fe20001000000 */
[----:B------:R-:W-:Y:S03]  /*5060*/  @!P2 IMAD.MOV.U32 R0, RZ, RZ, 0x1000 ;  /* 0x00001000ff00a424 */ /* 0x000fe600078e00ff */
[----:B------:R-:W-:Y:S01]  /*5070*/  IMAD.U32 R14, RZ, RZ, UR5 ;  /* 0x00000005ff0e7e24 */ /* 0x000fe2000f8e00ff */
[----:B------:R-:W-:Y:S01]  /*5080*/  @!UP0 UMOV UR9, UR37 ;  /* 0x0000002500098c82 */ /* 0x000fe20008000000 */
[----:B------:R-:W-:Y:S06]  /*5090*/  @!UP0 UMOV UR10, UR7 ;  /* 0x00000007000a8c82 */ /* 0x000fec0008000000 */
[----:B------:R-:W-:Y:S01]  /*50a0*/  IMAD.U32 R15, RZ, RZ, UR4 ;  /* 0x00000004ff0f7e24 */ /* 0x000fe2000f8e00ff */
[----:B------:R-:W-:Y:S04]  /*50b0*/  @!P2 R2UR UR4, R14 ;  /* 0x000000000e04a2ca */ /* 0x000fe800000e0000 */
[----:B------:R-:W-:Y:S11]  /*50c0*/  @!P2 R2UR UR5, R15 ;  /* 0x000000000f05a2ca */ /* 0x000ff600000e0000 */
[----:B------:R-:W-:Y:S02]  /*50d0*/  @!UPT UIADD3 URZ, UPT, UPT, URZ, URZ, URZ ;  /* 0x000000fffffff290 */ /* 0x000fe4000fffe0ff */
[----:B------:R1:W-:Y:S01]  /*50e0*/  @!UP0 UTMALDG.5D.IM2COL [UR8], [UR4], UR6 ;  /* 0x00000008040083b4 */ /* 0x0003e20008060006 */
[----:B------:R2:W-:Y:S01]  /*50f0*/  @!P2 SYNCS.ARRIVE.TRANS64.RED.A0TR RZ, [UR20+0x80], R0 ;  /* 0x00008000ffffa9a7 */ /* 0x0005e20008300414 */
[----:B------:R-:W-:Y:S01]  /*5100*/  SYNCS.ARRIVE.TRANS64.RED.A1T0 RZ, [UR52], RZ ;  /* 0x000000ffffff79a7 */ /* 0x000fe20008100434 */
[----:B--2---:R-:W-:Y:S01]  /*5110*/  @!P2 IMAD.MOV.U32 R0, RZ, 0x20, RZ ;  /* 0x00000020ff00a824 */ /* 0x004fe200078e00ff */
[----:B------:R-:W2:Y:S03]  /*5120*/  SYNCS.PHASECHK.TRANS64.TRYWAIT P1, [UR20+0xa8], R8 ;  /* 0x0000a808ff0075a7 */ /* 0x000ea60008021114 */
[----:B------:R-:W-:Y:S01]  /*5130*/  @!P2 IMAD.MOV.U32 R0, RZ, 0x400, R0 ;  /* 0x00000400ff00a824 */ /* 0x000fe200078e0000 */
[----:B-12---:R-:W-:Y:S06]  /*5140*/  @!P1 BRA `(.L_x_79) ;  /* 0x00000044005c9947 */ /* 0x006fec0003800000 */
.L_x_172:
[----:B------:R-:W-:Y:S01]  /*5150*/  @!P2 R2UR UR4, R0 ;  /* 0x000000000004a2ca */ /* 0x000fe200000e0000 */
[----:B------:R-:W-:Y:S01]  /*5160*/  VOTEU.ALL UP0, P2 ;  /* 0x0000000000ff7886 */ /* 0x000fe20001000000 */
[----:B-1----:R-:W-:Y:S04]  /*5170*/  @!P2 IADD3 R2, P1, PT, R12, 0x680, RZ ;  /* 0x000006800c02a810 */ /* 0x002fe80007f3e0ff */
[----:B------:R-:W-:Y:S01]  /*5180*/  @!P2 R2UR UR5, R2 ;  /* 0x000000000205a2ca */ /* 0x000fe200000e0000 */
[----:B------:R-:W-:Y:S01]  /*5190*/  @!P2 IMAD.X R0, RZ, RZ, R13, P1 ;  /* 0x000000ffff00a224 */ /* 0x000fe200008e060d */
[----:B------:R-:W-:Y:S02]  /*51a0*/  @!UP0 UIADD3 UR10, UPT, UPT, UR7, 0x20, URZ ;  /* 0x00000020070a8890 */ /* 0x000fe4000fffe0ff */
[----:B------:R-:W-:Y:S03]  /*51b0*/  @!UP0 UIADD3 UR8, UPT, UPT, UR20, 0x1200, URZ ;  /* 0x0000120014088890 */ /* 0x000fe6000fffe0ff */
[----:B------:R-:W-:Y:S01]  /*51c0*/  @!UP0 UPRMT UR6, UR4, 0x5410, URZ ;  /* 0x0000541004068896 */ /* 0x000fe200080000ff */
[----:B------:R-:W-:Y:S01]  /*51d0*/  @!P2 R2UR UR4, R0 ;  /* 0x000000000004a2ca */ /* 0x000fe200000e0000 */
[----:B------:R-:W-:Y:S01]  /*51e0*/  VOTEU.ALL UP0, P2 ;  /* 0x0000000000ff7886 */ /* 0x000fe20001000000 */
[----:B------:R-:W-:Y:S03]  /*51f0*/  @!P2 IMAD.MOV.U32 R0, RZ, RZ, 0x1000 ;  /* 0x00001000ff00a424 */ /* 0x000fe600078e00ff */
[----:B------:R-:W-:Y:S01]  /*5200*/  IMAD.U32 R14, RZ, RZ, UR5 ;  /* 0x00000005ff0e7e24 */ /* 0x000fe2000f8e00ff */
[----:B------:R-:W-:Y:S07]  /*5210*/  @!UP0 UMOV UR9, UR36 ;  /* 0x0000002400098c82 */ /* 0x000fee0008000000 */
        /* <DEDUP_REMOVED lines=11> */
.L_x_174:
[----:B------:R-:W-:Y:S01]  /*52d0*/  @!P2 R2UR UR4, R0 ;  /* 0x000000000004a2ca */ /* 0x000fe200000e0000 */
[----:B------:R-:W-:Y:S01]  /*52e0*/  VOTEU.ALL UP0, P2 ;  /* 0x0000000000ff7886 */ /* 0x000fe20001000000 */
[----:B-1----:R-:W-:Y:S02]  /*52f0*/  @!P2 IADD3 R2, P1, PT, R12, 0x680, RZ ;  /* 0x000006800c02a810 */ /* 0x002fe40007f3e0ff */
[----:B------:R-:W-:Y:S02]  /*5300*/  @P0 SHF.R.U32.HI R4, RZ, 0x10, R5 ;  /* 0x00000010ff040819 */ /* 0x000fe40000011605 */
[----:B------:R-:W-:Y:S01]  /*5310*/  @!P2 R2UR UR5, R2 ;  /* 0x000000000205a2ca */ /* 0x000fe200000e0000 */
[----:B------:R-:W-:Y:S01]  /*5320*/  @!P2 IMAD.X R0, RZ, RZ, R13, P1 ;  /* 0x000000ffff00a224 */ /* 0x000fe200008e060d */
[----:B------:R-:W-:Y:S01]  /*5330*/  @!UP0 UIADD3 UR10, UPT, UPT, UR7, 0x40, URZ ;  /* 0x00000040070a8890 */ /* 0x000fe2000fffe0ff */
[----:B------:R-:W-:Y:S01]  /*5340*/  @P0 R2UR UR54, R4 ;  /* 0x00000000043602ca */ /* 0x000fe200000e0000 */
        /* <DEDUP_REMOVED lines=14> */
[----:B------:R-:W2:Y:S02]  /*5430*/  SYNCS.PHASECHK.TRANS64.TRYWAIT P1, [UR20+0xb8], R8 ;  /* 0x0000b808ff0075a7 */ /* 0x000ea40008021114 */
[----:B-12---:R-:W-:Y:S05]  /*5440*/  @!P1 BRA `(.L_x_81) ;  /* 0x0000004000cc9947 */ /* 0x006fea0003800000 */
.L_x_176:
[----:B-1----:R-:W-:Y:S01]  /*5450*/  @!P2 IMAD.MOV.U32 R0, RZ, 0x20, RZ ;  /* 0x00000020ff00a824 */ /* 0x002fe200078e00ff */
[----:B------:R-:W-:Y:S01]  /*5460*/  @!P2 IADD3 R2, P0, PT, R12, 0x680, RZ ;  /* 0x000006800c02a810 */ /* 0x000fe20007f1e0ff */
[----:B------:R-:W-:Y:S01]  /*5470*/  VOTEU.ALL UP0, P2 ;  /* 0x0000000000ff7886 */ /* 0x000fe20001000000 */
[----:B------:R-:W-:Y:S01]  /*5480*/  LOP3.LUT R10, R10, 0x1, RZ, 0x3c, !PT ;  /* 0x000000010a0a7812 */ /* 0x000fe200078e3cff */
[----:B------:R-:W-:Y:S01]  /*5490*/  @!P2 IMAD.MOV.U32 R0, RZ, 0x400, R0 ;  /* 0x00000400ff00a824 */ /* 0x000fe200078e0000 */
[----:B------:R-:W-:Y:S01]  /*54a0*/  @!P2 R2UR UR5, R2 ;  /* 0x000000000205a2ca */ /* 0x000fe200000e0000 */
[----:B------:R-:W-:Y:S01]  /*54b0*/  UIADD3 UR24, UPT, UPT, UR15, UR46, URZ ;  /* 0x0000002e0f187290 */ /* 0x000fe2000fffe0ff */
[----:B------:R-:W-:Y:S01]  /*54c0*/  LOP3.LUT R9, R9, 0x1, RZ, 0x3c, !PT ;  /* 0x0000000109097812 */ /* 0x000fe200078e3cff */
[----:B------:R-:W-:Y:S01]  /*54d0*/  @!UP0 UIADD3 UR8, UPT, UPT, UR20, 0x3200, URZ ;  /* 0x0000320014088890 */ /* 0x000fe2000fffe0ff */
[----:B------:R-:W-:Y:S01]  /*54e0*/  @!P2 R2UR UR4, R0 ;  /* 0x000000000004a2ca */ /* 0x000fe200000e0000 */
[----:B------:R-:W-:Y:S01]  /*54f0*/  @!P2 IMAD.X R0, RZ, RZ, R13, P0 ;  /* 0x000000ffff00a224 */ /* 0x000fe200000e060d */
[----:B------:R-:W-:Y:S02]  /*5500*/  @!UP0 UIADD3 UR10, UPT, UPT, UR7, 0x60, URZ ;  /* 0x00000060070a8890 */ /* 0x000fe4000fffe0ff */
[----:B------:R-:W-:Y:S02]  /*5510*/  @!UP0 UIADD3 UR9, UPT, UPT, UR20, 0x98, URZ ;  /* 0x0000009814098890 */ /* 0x000fe4000fffe0ff */
[----:B------:R-:W-:Y:S02]  /*5520*/  UIADD3 UR51, UPT, UPT, UR16, UR45, URZ ;  /* 0x0000002d10337290 */ /* 0x000fe4000fffe0ff */
[----:B------:R-:W-:Y:S01]  /*5530*/  UPLOP3.LUT UP4, UPT, UPT, UPT, UPT, 0x80, 0x8 ;  /* 0x000000000008789c */ /* 0x000fe20003f8f070 */
[----:B------:R-:W-:Y:S04]  /*5540*/  IMAD.U32 R4, RZ, RZ, UR5 ;  /* 0x00000005ff047e24 */ /* 0x000fe8000f8e00ff */
[----:B------:R-:W-:Y:S01]  /*5550*/  @!UP0 UPRMT UR6, UR4, 0x5410, URZ ;  /* 0x0000541004068896 */ /* 0x000fe200080000ff */
[----:B------:R-:W-:Y:S01]  /*5560*/  @!P2 R2UR UR4, R0 ;  /* 0x000000000004a2ca */ /* 0x000fe200000e0000 */
[----:B------:R-:W-:Y:S11]  /*5570*/  VOTEU.ALL UP0, P2 ;  /* 0x0000000000ff7886 */ /* 0x000ff60001000000 */
[----:B------:R-:W-:Y:S01]  /*5580*/  @!UPT UIADD3 URZ, UPT, UPT, URZ, URZ, URZ ;  /* 0x000000fffffff290 */ /* 0x000fe2000fffe0ff */
[----:B------:R-:W-:Y:S01]  /*5590*/  IMAD.U32 R5, RZ, RZ, UR4 ;  /* 0x00000004ff057e24 */ /* 0x000fe2000f8e00ff */
[----:B------:R-:W-:Y:S04]  /*55a0*/  @!P2 R2UR UR4, R4 ;  /* 0x000000000404a2ca */ /* 0x000fe800000e0000 */
[----:B------:R-:W-:Y:S11]  /*55b0*/  @!P2 R2UR UR5, R5 ;  /* 0x000000000505a2ca */ /* 0x000ff600000e0000 */
[----:B------:R-:W-:Y:S02]  /*55c0*/  @!UPT UIADD3 URZ, UPT, UPT, URZ, URZ, URZ ;  /* 0x000000fffffff290 */ /* 0x000fe4000fffe0ff */
[----:B------:R1:W-:Y:S01]  /*55d0*/  @!UP0 UTMALDG.5D.IM2COL [UR8], [UR4], UR6 ;  /* 0x00000008040083b4 */ /* 0x0003e20008060006 */
[----:B------:R1:W-:Y:S01]  /*55e0*/  @!P2 SYNCS.ARRIVE.TRANS64.RED.A0TR RZ, [UR20+0x98], R3 ;  /* 0x00009803ffffa9a7 */ /* 0x0003e20008300414 */
[----:B------:R-:W-:Y:S01]  /*55f0*/  SYNCS.ARRIVE.TRANS64.RED.A1T0 RZ, [UR48], RZ ;  /* 0x000000ffffff79a7 */ /* 0x000fe20008100430 */
[----:B------:R-:W-:Y:S05]  /*5600*/  BRA.U UP2, `(.L_x_82) ;  /* 0xfffffff1021c7547 */ /* 0x000fea000b83ffff */
[----:B------:R-:W-:-:S04]  /*5610*/  SHF.L.U32 R2, R10, 0x1f, RZ ;  /* 0x0000001f0a027819 */ /* 0x000fc800000006ff */
[----:B------:R-:W2:Y:S02]  /*5620*/  SYNCS.PHASECHK.TRANS64.TRYWAIT P0, [UR20+0xa0], R2 ;  /* 0x0000a002ff0075a7 */ /* 0x000ea40008001114 */
[----:B--2---:R-:W-:Y:S05]  /*5630*/  @!P0 BRA `(.L_x_83) ;  /* 0x0000004000688947 */ /* 0x004fea0003800000 */
.L_x_178:
[----:B------:R-:W3:Y:S02]  /*5640*/  SYNCS.PHASECHK.TRANS64.TRYWAIT P0, [UR20+0xa8], R2 ;  /* 0x0000a802ff0075a7 */ /* 0x000ee40008001114 */
[----:B---3--:R-:W-:Y:S05]  /*5650*/  @!P0 BRA `(.L_x_84) ;  /* 0x0000004000788947 */ /* 0x008fea0003800000 */
.L_x_180:
[----:B------:R-:W3:Y:S02]  /*5660*/  SYNCS.PHASECHK.TRANS64.TRYWAIT P0, [UR20+0xb0], R2 ;  /* 0x0000b002ff0075a7 */ /* 0x000ee40008001114 */
[----:B---3--:R-:W-:Y:S05]  /*5670*/  @!P0 BRA `(.L_x_85) ;  /* 0x0000004000888947 */ /* 0x008fea0003800000 */
.L_x_182:
[----:B--2---:R-:W-:-:S07]  /*5680*/  MOV R0, UR20 ;  /* 0x0000001400007c02 */ /* 0x004fce0008000f00 */
.L_x_86:
[----:B--2---:R-:W-:-:S04]  /*5690*/  SHF.L.U32 R2, R10, 0x1f, RZ ;  /* 0x0000001f0a027819 */ /* 0x004fc800000006ff */
[----:B------:R2:W3:Y:S03]  /*56a0*/  SYNCS.PHASECHK.TRANS64.TRYWAIT P0, [R0+URZ+0xb8], R2 ;  /* 0x0000b802000075a7 */ /* 0x0004e600080011ff */
[----:B---3--:R-:W-:Y:S05]  /*56b0*/  @!P0 NANOSLEEP.SYNCS 0x989680 ;  /* 0x009896800000895d */ /* 0x008fea0003900000 */
[----:B------:R-:W3:Y:S02]  /*56c0*/  @!P0 SYNCS.PHASECHK.TRANS64 P0, [R0+URZ+0xb8], R2 ;  /* 0x0000b802000085a7 */ /* 0x000ee400080010ff */
[----:B-1-3--:R-:W-:Y:S05]  /*56d0*/  @P0 EXIT ;  /* 0x000000000000094d */ /* 0x00afea0003800000 */
[----:B------:R-:W-:Y:S05]  /*56e0*/  BRA `(.L_x_86) ;  /* 0xfffffffc00e87947 */ /* 0x000fea000383ffff */
.L_x_71:
[----:B------:R-:W-:-:S06]  /*56f0*/  UISETP.GE.AND UP0, UPT, UR18, 0x4, UPT ;  /* 0x000000041200788c */ /* 0x000fcc000bf06270 */
[----:B------:R-:W-:-:S13]  /*5700*/  PLOP3.LUT P0, PT, PT, PT, UP0, 0x80, 0x8 ;  /* 0x000000000008781c */ /* 0x000fda0003f0f008 */
[----:B------:R-:W-:Y:S05]  /*5710*/  @!P0 EXIT ;  /* 0x000000000000894d */ /* 0x000fea0003800000 */
[----:B------:R-:W1:Y:S08]  /*5720*/  S2UR UR4, SR_CgaCtaId ;  /* 0x00000000000479c3 */ /* 0x000e700000008800 */
[----:B------:R-:W-:Y:S01]  /*5730*/  BAR.SYNC.DEFER_BLOCKING 0x6, 0xa0 ;  /* 0x0182800000007b1d */ /* 0x000fe20000010000 */
[C---:B------:R-:W-:Y:S01]  /*5740*/  IMAD.SHL.U32 R4, R50.reuse, 0x20, RZ ;  /* 0x0000002032047824 */ /* 0x040fe200078e00ff */
[----:B------:R-:W-:Y:S01]  /*5750*/  SHF.R.U32.HI R5, RZ, 0x1, R50 ;  /* 0x00000001ff057819 */ /* 0x000fe20000011632 */
[C---:B------:R-:W-:Y:S01]  /*5760*/  IMAD.SHL.U32 R49, R50.reuse, 0x10, RZ ;  /* 0x0000001032317824 */ /* 0x040fe200078e00ff */
[C---:B------:R-:W-:Y:S01]  /*5770*/  LOP3.LUT P0, RZ, R50.reuse, 0x4, RZ, 0xc0, !PT ;  /* 0x0000000432ff7812 */ /* 0x040fe2000780c0ff */
[----:B------:R-:W-:Y:S01]  /*5780*/  IMAD.U32 R23, R50, 0x10000, RZ ;  /* 0x0001000032177824 */ /* 0x000fe200078e00ff */
[----:B------:R-:W-:-:S02]  /*5790*/  UMOV UR49, 0x400 ;  /* 0x0000040000317882 */ /* 0x000fc40000000000 */
[----:B------:R-:W2:Y:S01]  /*57a0*/  LDC.64 R42, c[0x0][0x9b0] ;  /* 0x00026c00ff2a7b82 */ /* 0x000ea20000000a00 */
[----:B------:R-:W-:Y:S01]  /*57b0*/  LOP3.LUT R0, R4, 0xc0, RZ, 0xc0, !PT ;  /* 0x000000c004007812 */ /* 0x000fe200078ec0ff */
[----:B------:R-:W-:Y:S01]  /*57c0*/  IMAD.MOV.U32 R61, RZ, RZ, 0x20 ;  /* 0x00000020ff3d7424 */ /* 0x000fe200078e00ff */
[----:B------:R-:W-:Y:S01]  /*57d0*/  LOP3.LUT R49, R49, 0x600, RZ, 0xc0, !PT ;  /* 0x0000060031317812 */ /* 0x000fe200078ec0ff */
[----:B------:R-:W-:Y:S01]  /*57e0*/  IMAD.MOV.U32 R48, RZ, RZ, 0x1 ;  /* 0x00000001ff307424 */ /* 0x000fe200078e00ff */
[----:B------:R-:W-:Y:S01]  /*57f0*/  LOP3.LUT R5, R0, 0x8, R5, 0xf8, !PT ;  /* 0x0000000800057812 */ /* 0x000fe200078ef805 */
[C---:B------:R-:W-:Y:S01]  /*5800*/  IMAD.SHL.U32 R0, R50.reuse, 0x4, RZ ;  /* 0x0000000432007824 */ /* 0x040fe200078e00ff */
[----:B------:R-:W-:Y:S01]  /*5810*/  LOP3.LUT R49, R49, 0x20, R4, 0xf8, !PT ;  /* 0x0000002031317812 */ /* 0x000fe200078ef804 */
[----:B------:R-:W3:Y:S01]  /*5820*/  LDC.64 R40, c[0x0][0x9a8] ;  /* 0x00026a00ff287b82 */ /* 0x000ee20000000a00 */
[----:B------:R-:W-:Y:S01]  /*5830*/  LOP3.LUT R50, R50, 0x60, RZ, 0xc0, !PT ;  /* 0x0000006032327812 */ /* 0x000fe200078ec0ff */
[----:B------:R-:W-:Y:S01]  /*5840*/  IMAD.MOV.U32 R22, RZ, RZ, RZ ;  /* 0x000000ffff167224 */ /* 0x000fe200078e00ff */
[----:B------:R-:W-:-:S02]  /*5850*/  LOP3.LUT R0, R5, 0x18, R0, 0x78, !PT ;  /* 0x0000001805007812 */ /* 0x000fc400078e7800 */
[----:B------:R-:W-:Y:S02]  /*5860*/  CS2R R46, SRZ ;  /* 0x00000000002e7805 */ /* 0x000fe4000001ff00 */
[----:B------:R-:W-:Y:S01]  /*5870*/  LOP3.LUT R49, R49, 0x100, R4, 0xf8, !PT ;  /* 0x0000010031317812 */ /* 0x000fe200078ef804 */
[----:B------:R-:W4:Y:S01]  /*5880*/  LDCU UR55, c[0x0][0x370] ;  /* 0x00006e00ff3777ac */ /* 0x000f220008000800 */
[----:B------:R-:W-:Y:S02]  /*5890*/  LOP3.LUT R23, R23, 0x600000, RZ, 0xc0, !PT ;  /* 0x0060000017177812 */ /* 0x000fe400078ec0ff */
[----:B------:R-:W-:Y:S01]  /*58a0*/  LOP3.LUT R49, R49, R0, RZ, 0xfc, !PT ;  /* 0x0000000031317212 */ /* 0x000fe200078efcff */
[----:B-1----:R-:W-:Y:S01]  /*58b0*/  ULEA UR49, UR4, UR49, 0x18 ;  /* 0x0000003104317291 */ /* 0x002fe2000f8ec0ff */
[----:B------:R-:W-:Y:S01]  /*58c0*/  SEL R61, R61, 0xffffffe0, !P0 ;  /* 0xffffffe03d3d7807 */ /* 0x000fe20004000000 */
[----:B------:R-:W1:Y:S01]  /*58d0*/  LDCU.64 UR4, c[0x0][0x990] ;  /* 0x00013200ff0477ac */ /* 0x000e620008000a00 */
[----:B------:R-:W2:Y:S06]  /*58e0*/  LDCU UR48, c[0x0][0xc0c] ;  /* 0x00018180ff3077ac */ /* 0x000eac0008000800 */
[----:B------:R-:W4:Y:S01]  /*58f0*/  LDS R2, [UR49+0x120] ;  /* 0x00012031ff027984 */ /* 0x000f220008000800 */
[----:B------:R-:W2:Y:S01]  /*5900*/  LDCU UR38, c[0x0][0xc30] ;  /* 0x00018600ff2677ac */ /* 0x000ea20008000800 */
[----:B------:R-:W2:Y:S01]  /*5910*/  LDCU.64 UR60, c[0x0][0x988] ;  /* 0x00013100ff3c77ac */ /* 0x000ea20008000a00 */
[----:B------:R-:W2:Y:S01]  /*5920*/  LDCU.64 UR46, c[0x0][0xc28] ;  /* 0x00018500ff2e77ac */ /* 0x000ea20008000a00 */
[----:B-1----:R-:W-:-:S02]  /*5930*/  IMAD.U32 R54, RZ, RZ, UR4 ;  /* 0x00000004ff367e24 */ /* 0x002fc4000f8e00ff */
[----:B------:R-:W-:Y:S01]  /*5940*/  IMAD.U32 R53, RZ, RZ, UR5 ;  /* 0x00000005ff357e24 */ /* 0x000fe2000f8e00ff */
[----:B------:R-:W1:Y:S01]  /*5950*/  LDCU.128 UR4, c[0x0][0xb80] ;  /* 0x00017000ff0477ac */ /* 0x000e620008000c00 */
[----:B------:R-:W2:Y:S01]  /*5960*/  LDCU.128 UR56, c[0x0][0xc10] ;  /* 0x00018200ff3877ac */ /* 0x000ea20008000c00 */
[----:B------:R-:W2:Y:S01]  /*5970*/  LDCU UR53, c[0x0][0x374] ;  /* 0x00006e80ff3577ac */ /* 0x000ea20008000800 */
[----:B------:R-:W-:Y:S01]  /*5980*/  UMOV UR52, URZ ;  /* 0x000000ff00347c82 */ /* 0x000fe20008000000 */
[----:B------:R-:W-:Y:S01]  /*5990*/  UMOV UR50, URZ ;  /* 0x000000ff00327c82 */ /* 0x000fe20008000000 */
[----:B-1----:R-:W-:Y:S01]  /*59a0*/  IMAD.U32 R58, RZ, RZ, UR4 ;  /* 0x00000004ff3a7e24 */ /* 0x002fe2000f8e00ff */
[----:B------:R-:W-:Y:S01]  /*59b0*/  UIADD3 UR4, UPT, UPT, UR49, 0x200, URZ ;  /* 0x0000020031047890 */ /* 0x000fe2000fffe0ff */
[----:B------:R-:W-:Y:S02]  /*59c0*/  IMAD.U32 R57, RZ, RZ, UR5 ;  /* 0x00000005ff397e24 */ /* 0x000fe4000f8e00ff */
[----:B------:R-:W-:-:S02]  /*59d0*/  IMAD.U32 R56, RZ, RZ, UR6 ;  /* 0x00000006ff387e24 */ /* 0x000fc4000f8e00ff */
[----:B------:R-:W-:Y:S02]  /*59e0*/  IMAD.U32 R55, RZ, RZ, UR7 ;  /* 0x00000007ff377e24 */ /* 0x000fe4000f8e00ff */
[C---:B----4-:R-:W-:Y:S01]  /*59f0*/  VIADD R3, R2.reuse, 0x80 ;  /* 0x0000008002037836 */ /* 0x050fe20000000000 */
[----:B------:R-:W-:Y:S01]  /*5a00*/  LOP3.LUT R2, R2, 0xffff, RZ, 0xc0, !PT ;  /* 0x0000ffff02027812 */ /* 0x000fe200078ec0ff */
[----:B------:R-:W-:-:S03]  /*5a10*/  IMAD.U32 R60, RZ, RZ, UR4 ;  /* 0x00000004ff3c7e24 */ /* 0x000fc6000f8e00ff */
[----:B------:R-:W-:-:S05]  /*5a20*/  LOP3.LUT R3, R3, 0xffff, RZ, 0xc0, !PT ;  /* 0x0000ffff03037812 */ /* 0x000fca00078ec0ff */
[----:B--23--:R1:W-:Y:S02]  /*5a30*/  STL.64 [R1], R2 ;  /* 0x0000000201007387 */ /* 0x00c3e40000100a00 */
.L_x_130:
[----:B-1----:R-:W-:Y:S04]  /*5a40*/  SHF.L.U32 R2, R46, 0x1f, RZ ;  /* 0x0000001f2e027819 */ /* 0x002fe800000006ff */
[----:B------:R-:W1:Y:S02]  /*5a50*/  SYNCS.PHASECHK.TRANS64.TRYWAIT P0, [UR49+0xd0], R2 ;  /* 0x0000d002ff0075a7 */ /* 0x000e640008001131 */
[----:B-12---:R-:W-:Y:S05]  /*5a60*/  @!P0 BRA `(.L_x_87) ;  /* 0x0000003c00a48947 */ /* 0x006fea0003800000 */
.L_x_184:
[----:B------:R-:W2:Y:S01]  /*5a70*/  LDS.128 R4, [UR49+0x110] ;  /* 0x00011031ff047984 */ /* 0x000ea20008000c00 */
[----:B------:R-:W-:Y:S01]  /*5a80*/  UIADD3 UR4, UPT, UPT, UR49, 0xd8, URZ ;  /* 0x000000d831047890 */ /* 0x000fe2000fffe0ff */
[----:B-1----:R-:W-:Y:S01]  /*5a90*/  IMAD R2, R22, 0x4, R1 ;  /* 0x0000000416027824 */ /* 0x002fe200078e0201 */
[----:B------:R-:W-:Y:S01]  /*5aa0*/  UISETP.GE.AND UP0, UPT, UR39, 0x1, UPT ;  /* 0x000000012700788c */ /* 0x000fe2000bf06270 */
[----:B------:R-:W-:Y:S01]  /*5ab0*/  @!PT LDS RZ, [RZ] ;  /* 0x00000000fffff984 */ /* 0x000fe20000000800 */
[----:B------:R-:W-:Y:S01]  /*5ac0*/  @!PT LDS RZ, [RZ] ;  /* 0x00000000fffff984 */ /* 0x000fe20000000800 */
[----:B------:R-:W-:Y:S01]  /*5ad0*/  @!PT LDS RZ, [RZ] ;  /* 0x00000000fffff984 */ /* 0x000fe20000000800 */
[----:B------:R-:W-:Y:S01]  /*5ae0*/  @!PT LDS RZ, [RZ] ;  /* 0x00000000fffff984 */ /* 0x000fe20000000800 */
[----:B------:R1:W-:Y:S06]  /*5af0*/  MEMBAR.ALL.CTA ;  /* 0x0000000000007992 */ /* 0x0003ec0000008000 */
[----:B-1----:R-:W1:Y:S01]  /*5b00*/  FENCE.VIEW.ASYNC.S ;  /* 0x00000000000073c6 */ /* 0x002e620000000000 */
[----:B------:R-:W-:Y:S09]  /*5b10*/  UPRMT UR4, URZ, 0x654, UR4 ;  /* 0x00000654ff047896 */ /* 0x000ff20008000004 */
[----:B-1----:R-:W-:Y:S01]  /*5b20*/  SYNCS.ARRIVE.TRANS64.RED.A1T0 RZ, [UR4], RZ ;  /* 0x000000ffffff79a7 */ /* 0x002fe20008100404 */
[----:B------:R-:W5:Y:S01]  /*5b30*/  LDL R2, [R2] ;  /* 0x0000000002027983 */ /* 0x000f620000100800 */
[----:B--2---:R-:W-:Y:S11]  /*5b40*/  LOP3.LUT P0, RZ, R6, 0x1, RZ, 0xc0, !PT ;  /* 0x0000000106ff7812 */ /* 0x004ff6000780c0ff */
[----:B------:R-:W-:Y:S02]  /*5b50*/  @!UPT UIADD3 URZ, UPT, UPT, URZ, URZ, URZ ;  /* 0x000000fffffff290 */ /* 0x000fe4000fffe0ff */
[----:B------:R-:W-:Y:S01]  /*5b60*/  VOTEU.ANY UP1, P0 ;  /* 0x0000000000ff7886 */ /* 0x000fe20000020100 */
[----:B------:R-:W-:Y:S01]  /*5b70*/  PLOP3.LUT P0, PT, PT, PT, UP1, 0x80, 0x8 ;  /* 0x000000000008781c */ /* 0x000fe20003f0f018 */
[----:B------:R-:W-:Y:S11]  /*5b80*/  UP2UR UR62, UPR, URZ, 0x2 ;  /* 0x00000002ff3e7883 */ /* 0x000ff60008000000 */
[----:B------:R-:W-:Y:S01]  /*5b90*/  @!UPT UIADD3 URZ, UPT, UPT, URZ, URZ, URZ ;  /* 0x000000fffffff290 */ /* 0x000fe2000fffe0ff */
[----:B------:R-:W-:Y:S02]  /*5ba0*/  @P0 MOV R3, R4 ;  /* 0x0000000400030202 */ /* 0x000fe40000000f00 */
[----:B------:R-:W-:Y:S02]  /*5bb0*/  @P0 LOP3.LUT R0, R5, 0xffff, RZ, 0xc0, !PT ;  /* 0x0000ffff05000812 */ /* 0x000fe400078ec0ff */
[----:B------:R-:W-:Y:S02]  /*5bc0*/  @P0 R2UR UR5, R3 ;  /* 0x00000000030502ca */ /* 0x000fe400000e0000 */
[----:B------:R-:W-:Y:S11]  /*5bd0*/  @P0 R2UR UR4, R0 ;  /* 0x00000000000402ca */ /* 0x000ff600000e0000 */
[----:B------:R-:W-:Y:S02]  /*5be0*/  @UP1 UMOV UR37, UR5 ;  /* 0x0000000500251c82 */ /* 0x000fe40008000000 */
[----:B------:R-:W-:Y:S01]  /*5bf0*/  @UP1 UMOV UR36, UR4 ;  /* 0x0000000400241c82 */ /* 0x000fe20008000000 */
[----:B------:R-:W-:Y:S05]  /*5c00*/  BRA.U !UP0, `(.L_x_88) ;  /* 0x0000000108cc7547 */ /* 0x000fea000b800000 */
[----:B------:R-:W1:Y:S01]  /*5c10*/  LDCU UR9, c[0x0][0xc20] ;  /* 0x00018400ff0977ac */ /* 0x000e620008000800 */
[----:B------:R-:W-:Y:S02]  /*5c20*/  UIMAD.WIDE.U32 UR4, UR53, UR59, URZ ;  /* 0x0000003b350472a5 */ /* 0x000fe4000f8e00ff */
[----:B------:R-:W-:Y:S02]  /*5c30*/  UIMAD.WIDE.U32 UR6, UR55, UR56, URZ ;  /* 0x00000038370672a5 */ /* 0x000fe4000f8e00ff */
[----:B------:R-:W-:Y:S02]  /*5c40*/  UIMAD.WIDE.U32 UR10, UR36, UR59, URZ ;  /* 0x0000003b240a72a5 */ /* 0x000fe4000f8e00ff */
[----:B------:R-:W-:Y:S02]  /*5c50*/  UISETP.NE.AND UP0, UPT, UR58, 0x1, UPT ;  /* 0x000000013a00788c */ /* 0x000fe4000bf05270 */
[----:B------:R-:W-:Y:S02]  /*5c60*/  UISETP.NE.AND UP1, UPT, UR48, 0x1, UPT ;  /* 0x000000013000788c */ /* 0x000fe4000bf25270 */
[----:B------:R-:W-:Y:S02]  /*5c70*/  UISETP.NE.AND UP2, UPT, UR39, 0x1, UPT ;  /* 0x000000012700788c */ /* 0x000fe4000bf45270 */
[----:B------:R-:W-:Y:S01]  /*5c80*/  UIMAD.WIDE.U32 UR12, UR37, UR56, URZ ;  /* 0x00000038250c72a5 */ /* 0x000fe2000f8e00ff */
[----:B------:R-:W-:Y:S01]  /*5c90*/  UMOV UR4, UR5 ;  /* 0x0000000500047c82 */ /* 0x000fe20008000000 */
[----:B------:R-:W-:Y:S01]  /*5ca0*/  UMOV UR6, UR11 ;  /* 0x0000000b00067c82 */ /* 0x000fe20008000000 */
[----:B-1----:R-:W-:Y:S03]  /*5cb0*/  USHF.R.U32.HI UR8, URZ, UR9, UR4 ;  /* 0x00000009ff087299 */ /* 0x002fe60008011604 */
[----:B------:R-:W-:Y:S02]  /*5cc0*/  UMOV UR4, UR7 ;  /* 0x0000000700047c82 */ /* 0x000fe40008000000 */
[----:B------:R-:W-:Y:S02]  /*5cd0*/  USHF.R.U32.HI UR5, URZ, UR57, UR4 ;  /* 0x00000039ff057299 */ /* 0x000fe40008011604 */
[----:B------:R-:W-:Y:S02]  /*5ce0*/  USEL UR4, UR53, UR8, !UP0 ;  /* 0x0000000835047287 */ /* 0x000fe4000c000000 */
[----:B------:R-:W-:Y:S02]  /*5cf0*/  USHF.R.U32.HI UR8, URZ, UR9, UR6 ;  /* 0x00000009ff087299 */ /* 0x000fe40008011606 */
[----:B------:R-:W-:Y:S02]  /*5d00*/  UIMAD.WIDE.U32 UR6, UR4, UR46, URZ ;  /* 0x0000002e040672a5 */ /* 0x000fe4000f8e00ff */
[----:B------:R-:W-:Y:S02]  /*5d10*/  USEL UR9, UR55, UR5, !UP1 ;  /* 0x0000000537097287 */ /* 0x000fe4000c800000 */
[----:B------:R-:W-:Y:S02]  /*5d20*/  USEL UR8, UR36, UR8, !UP0 ;  /* 0x0000000824087287 */ /* 0x000fe4000c000000 */
[----:B------:R-:W-:Y:S01]  /*5d30*/  UIMAD.WIDE.U32 UR10, UR9, UR46, URZ ;  /* 0x0000002e090a72a5 */ /* 0x000fe2000f8e00ff */
[----:B------:R-:W-:Y:S01]  /*5d40*/  UMOV UR6, UR7 ;  /* 0x0000000700067c82 */ /* 0x000fe20008000000 */
[----:B------:R-:W-:Y:S01]  /*5d50*/  UMOV UR5, UR13 ;  /* 0x0000000d00057c82 */ /* 0x000fe20008000000 */
[----:B------:R-:W-:Y:S02]  /*5d60*/  @UP2 USHF.R.U32.HI UR4, URZ, UR47, UR6 ;  /* 0x0000002fff042299 */ /* 0x000fe40008011606 */
[----:B------:R-:W-:Y:S02]  /*5d70*/  USHF.R.U32.HI UR5, URZ, UR57, UR5 ;  /* 0x00000039ff057299 */ /* 0x000fe40008011605 */
[----:B------:R-:W-:Y:S02]  /*5d80*/  UIMAD UR4, UR39, UR4, URZ ;  /* 0x00000004270472a4 */ /* 0x000fe4000f8e02ff */
[----:B------:R-:W-:Y:S02]  /*5d90*/  USEL UR5, UR37, UR5, !UP1 ;  /* 0x0000000525057287 */ /* 0x000fe4000c800000 */
[----:B------:R-:W-:Y:S01]  /*5da0*/  UISETP.GE.AND UP0, UPT, UR8, UR4, UPT ;  /* 0x000000040800728c */ /* 0x000fe2000bf06270 */
[----:B------:R-:W-:Y:S01]  /*5db0*/  UMOV UR6, UR11 ;  /* 0x0000000b00067c82 */ /* 0x000fe20008000000 */
[----:B------:R-:W-:Y:S02]  /*5dc0*/  UIMAD.WIDE.U32 UR10, UR8, UR46, URZ ;  /* 0x0000002e080a72a5 */ /* 0x000fe4000f8e00ff */
[----:B------:R-:W-:Y:S04]  /*5dd0*/  @UP2 USHF.R.U32.HI UR9, URZ, UR47, UR6 ;  /* 0x0000002fff092299 */ /* 0x000fe80008011606 */
[----:B------:R-:W-:Y:S01]  /*5de0*/  UIMAD UR6, UR39, UR9, URZ ;  /* 0x00000009270672a4 */ /* 0x000fe2000f8e02ff */
[----:B------:R-:W-:Y:S03]  /*5df0*/  UMOV UR4, UR11 ;  /* 0x0000000b00047c82 */ /* 0x000fe60008000000 */
[----:B------:R-:W-:Y:S02]  /*5e00*/  UISETP.GE.OR UP0, UPT, UR5, UR6, UP0 ;  /* 0x000000060500728c */ /* 0x000fe40008706670 */
[----:B------:R-:W-:Y:S02]  /*5e10*/  USHF.R.U32.HI UR4, URZ, UR47, UR4 ;  /* 0x0000002fff047299 */ /* 0x000fe40008011604 */
[----:B------:R-:W-:Y:S02]  /*5e20*/  UIMAD.WIDE.U32 UR6, UR5, UR46, URZ ;  /* 0x0000002e050672a5 */ /* 0x000fe4000f8e00ff */
[----:B------:R-:W-:Y:S02]  /*5e30*/  USEL UR11, UR8, UR4, !UP2 ;  /* 0x00000004080b7287 */ /* 0x000fe4000d000000 */
[----:B------:R-:W-:Y:S02]  /*5e40*/  UIADD3 UR6, UPT, UPT, -UR5, URZ, URZ ;  /* 0x000000ff05067290 */ /* 0x000fe4000fffe1ff */
[----:B------:R-:W-:Y:S02]  /*5e50*/  UIADD3 UR10, UPT, UPT, -UR11, URZ, URZ ;  /* 0x000000ff0b0a7290 */ /* 0x000fe4000fffe1ff */
[----:B------:R-:W-:Y:S02]  /*5e60*/  UIMAD UR6, UR48, UR6, UR37 ;  /* 0x00000006300672a4 */ /* 0x000fe4000f8e0225 */
[----:B------:R-:W-:Y:S01]  /*5e70*/  UIMAD UR10, UR39, UR10, UR8 ;  /* 0x0000000a270a72a4 */ /* 0x000fe2000f8e0208 */
[----:B------:R-:W-:Y:S01]  /*5e80*/  @!UP0 UMOV UR4, UR7 ;  /* 0x0000000700048c82 */ /* 0x000fe20008000000 */
[----:B------:R-:W-:Y:S02]  /*5e90*/  UIADD3 UR7, UPT, UPT, -UR8, URZ, URZ ;  /* 0x000000ff08077290 */ /* 0x000fe4000fffe1ff */
[----:B------:R-:W-:Y:S04]  /*5ea0*/  @!UP0 USHF.R.U32.HI UR4, URZ, UR47, UR4 ;  /* 0x0000002fff048299 */ /* 0x000fe80008011604 */
[----:B------:R-:W-:Y:S04]  /*5eb0*/  @!UP0 USEL UR4, UR5, UR4, !UP2 ;  /* 0x0000000405048287 */ /* 0x000fe8000d000000 */
[----:B------:R-:W-:Y:S02]  /*5ec0*/  @!UP0 UIMAD UR9, UR9, UR10, UR4 ;  /* 0x0000000a090982a4 */ /* 0x000fe4000f8e0204 */
[----:B------:R-:W-:Y:S02]  /*5ed0*/  @!UP0 UIADD3 UR10, UPT, UPT, UR11, -UR4, URZ ;  /* 0x800000040b0a8290 */ /* 0x000fe4000fffe0ff */
[----:B------:R-:W-:Y:S02]  /*5ee0*/  UIMAD UR4, UR58, UR7, UR36 ;  /* 0x000000073a0472a4 */ /* 0x000fe4000f8e0224 */
[----:B------:R-:W-:Y:S03]  /*5ef0*/  @!UP0 UIMAD UR8, UR10, UR39, UR5 ;  /* 0x000000270a0882a4 */ /* 0x000fe6000f8e0205 */
[----:B------:R-:W-:Y:S02]  /*5f00*/  @!UP0 UMOV UR5, UR9 ;  /* 0x0000000900058c82 */ /* 0x000fe40008000000 */
[----:B------:R-:W-:Y:S02]  /*5f10*/  UIMAD UR37, UR5, UR48, UR6 ;  /* 0x00000030052572a4 */ /* 0x000fe4000f8e0206 */
[----:B------:R-:W-:Y:S11]  /*5f20*/  UIMAD UR36, UR8, UR58, UR4 ;  /* 0x0000003a082472a4 */ /* 0x000ff6000f8e0204 */
[----:B------:R-:W-:Y:S01]  /*5f30*/  @!UPT UIADD3 URZ, UPT, UPT, URZ, URZ, URZ ;  /* 0x000000fffffff290 */ /* 0x000fe2000fffe0ff */
.L_x_88:
[----:B------:R-:W-:Y:S01]  /*5f40*/  UISETP.NE.AND UP0, UPT, UR38, 0x1, UPT ;  /* 0x000000012600788c */ /* 0x000fe2000bf05270 */
[----:B------:R-:W-:Y:S01]  /*5f50*/  @P0 SHF.R.U32.HI R4, RZ, 0x10, R5 ;  /* 0x00000010ff040819 */ /* 0x000fe20000011605 */
[----:B------:R-:W-:Y:S01]  /*5f60*/  USHF.L.U32 UR41, UR24, 0x7, URZ ;  /* 0x0000000718297899 */ /* 0x000fe200080006ff */
[----:B------:R-:W-:Y:S02]  /*5f70*/  BSSY.RECONVERGENT B6, `(.L_x_89) ;  /* 0x0000034000067945 */ /* 0x000fe40003800200 */
[----:B------:R-:W-:Y:S02]  /*5f80*/  @P0 R2UR UR63, R4 ;  /* 0x00000000043f02ca */ /* 0x000fe400000e0000 */
[----:B------:R-:W-:Y:S04]  /*5f90*/  LOP3.LUT P0, RZ, R60, 0x1b0, RZ, 0xc0, !PT ;  /* 0x000001b03cff7812 */ /* 0x000fe8000780c0ff */
[----:B------:R-:W1:Y:S01]  /*5fa0*/  @!UP0 LDCU.128 UR12, c[0x0][0xc10] ;  /* 0x00018200ff0c87ac */ /* 0x000e620008000c00 */
[----:B------:R-:W2:Y:S01]  /*5fb0*/  @!UP0 LDCU UR5, c[0x0][0xc0c] ;  /* 0x00018180ff0587ac */ /* 0x000ea20008000800 */
[----:B------:R-:W3:Y:S01]  /*5fc0*/  @!UP0 LDCU UR10, c[0x0][0xc20] ;  /* 0x00018400ff0a87ac */ /* 0x000ee20008000800 */
[----:B-1----:R-:W-:Y:S02]  /*5fd0*/  UIMAD.WIDE.U32 UR8, UR37, UR12, URZ ;  /* 0x0000000c250872a5 */ /* 0x002fe4000f8e00ff */
[----:B------:R-:W-:Y:S02]  /*5fe0*/  UIMAD.WIDE.U32 UR6, UR36, UR15, URZ ;  /* 0x0000000f240672a5 */ /* 0x000fe4000f8e00ff */
[----:B------:R-:W-:Y:S03]  /*5ff0*/  @!UP0 UISETP.NE.AND UP1, UPT, UR14, 0x1, UPT ;  /* 0x000000010e00888c */ /* 0x000fe6000bf25270 */
[----:B------:R-:W-:Y:S01]  /*6000*/  @!UP0 UMOV UR4, UR9 ;  /* 0x0000000900048c82 */ /* 0x000fe20008000000 */
[----:B--2---:R-:W-:Y:S02]  /*6010*/  @!UP0 UISETP.NE.AND UP2, UPT, UR5, 0x1, UPT ;  /* 0x000000010500888c */ /* 0x004fe4000bf45270 */
[----:B------:R-:W-:Y:S01]  /*6020*/  @!UP0 USHF.R.U32.HI UR4, URZ, UR13, UR4 ;  /* 0x0000000dff048299 */ /* 0x000fe20008011604 */
[----:B------:R-:W-:Y:S02]  /*6030*/  @!UP0 UMOV UR6, UR7 ;  /* 0x0000000700068c82 */ /* 0x000fe40008000000 */
[----:B---3--:R-:W-:Y:S02]  /*6040*/  @!UP0 USHF.R.U32.HI UR6, URZ, UR10, UR6 ;  /* 0x0000000aff068299 */ /* 0x008fe40008011606 */
[----:B------:R-:W-:Y:S02]  /*6050*/  @!UP0 USEL UR7, UR37, UR4, !UP2 ;  /* 0x0000000425078287 */ /* 0x000fe4000d000000 */
[----:B------:R-:W-:Y:S04]  /*6060*/  @!UP0 USEL UR6, UR36, UR6, !UP1 ;  /* 0x0000000624068287 */ /* 0x000fe8000c800000 */
[----:B------:R-:W-:Y:S02]  /*6070*/  @!UP0 UIADD3 UR4, UPT, UPT, -UR7, UR6, URZ ;  /* 0x0000000607048290 */ /* 0x000fe4000fffe1ff */
[----:B------:R-:W-:Y:S02]  /*6080*/  @!UP0 UIADD3 UR6, UPT, UPT, UR7, -UR6, URZ ;  /* 0x8000000607068290 */ /* 0x000fe4000fffe0ff */
[----:B------:R-:W-:Y:S02]  /*6090*/  @!UP0 UIMAD UR37, UR4, UR5, UR37 ;  /* 0x00000005042582a4 */ /* 0x000fe4000f8e0225 */
[----:B------:R-:W-:Y:S01]  /*60a0*/  @!UP0 UIMAD UR36, UR6, UR14, UR36 ;  /* 0x0000000e062482a4 */ /* 0x000fe2000f8e0224 */
[----:B------:R-:W-:Y:S11]  /*60b0*/  @!P0 BRA `(.L_x_90) ;  /* 0x00000000007c8947 */ /* 0x000ff60003800000 */
[----:B------:R-:W1:Y:S01]  /*60c0*/  LDCU.64 UR8, c[0x4][0x80] ;  /* 0x01001000ff0877ac */ /* 0x000e620008000a00 */
[----:B------:R-:W-:Y:S01]  /*60d0*/  MOV R16, 0x0 ;  /* 0x0000000000107802 */ /* 0x000fe20000000f00 */
[----:B------:R-:W-:Y:S02]  /*60e0*/  HFMA2 R12, -RZ, RZ, 0, 5.9604644775390625e-08 ;  /* 0x00000001ff0c7431 */ /* 0x000fe400000001ff */
[----:B------:R-:W-:Y:S01]  /*60f0*/  IMAD.MOV.U32 R8, RZ, RZ, 0x70 ;  /* 0x00000070ff087424 */ /* 0x000fe200078e00ff */
[----:B------:R2:W3:Y:S01]  /*6100*/  LDC.64 R14, c[0x4][R16] ;  /* 0x01000000100e7b82 */ /* 0x0004e20000000a00 */
[----:B------:R-:W4:Y:S01]  /*6110*/  LDCU.64 UR6, c[0x4][0x88] ;  /* 0x01001100ff0677ac */ /* 0x000f220008000a00 */
[----:B------:R-:W-:Y:S01]  /*6120*/  IMAD.MOV.U32 R13, RZ, RZ, RZ ;  /* 0x000000ffff0d7224 */ /* 0x000fe200078e00ff */
[----:B------:R-:W2:Y:S01]  /*6130*/  LDCU.64 UR4, c[0x4][0x8] ;  /* 0x01000100ff0477ac */ /* 0x000ea20008000a00 */
[----:B-1----:R-:W-:Y:S01]  /*6140*/  MOV R5, UR9 ;  /* 0x0000000900057c02 */ /* 0x002fe20008000f00 */
[----:B------:R-:W-:Y:S01]  /*6150*/  IMAD.U32 R4, RZ, RZ, UR8 ;  /* 0x00000008ff047e24 */ /* 0x000fe2000f8e00ff */
[----:B----4-:R-:W-:Y:S01]  /*6160*/  MOV R7, UR7 ;  /* 0x0000000700077c02 */ /* 0x010fe20008000f00 */
[----:B------:R-:W-:Y:S01]  /*6170*/  IMAD.U32 R6, RZ, RZ, UR6 ;  /* 0x00000006ff067e24 */ /* 0x000fe2000f8e00ff */
[----:B--2---:R-:W-:Y:S01]  /*6180*/  MOV R11, UR5 ;  /* 0x00000005000b7c02 */ /* 0x004fe20008000f00 */
[----:B------:R-:W-:Y:S02]  /*6190*/  IMAD.U32 R10, RZ, RZ, UR4 ;  /* 0x00000004ff0a7e24 */ /* 0x000fe4000f8e00ff */
[----:B------:R-:W-:Y:S07]  /*61a0*/  LEPC R20, `(.L_x_91) ;  /* 0x000000001014794e */ /* 0x000fee0000000000 */
[----:B---3-5:R-:W-:Y:S05]  /*61b0*/  CALL.ABS.NOINC R14 ;  /* 0x000000000e007343 */ /* 0x028fea0003c00000 */
.L_x_91:
[----:B------:R-:W1:Y:S01]  /*61c0*/  LDCU.64 UR8, c[0x4][0x80] ;  /* 0x01001000ff0877ac */ /* 0x000e620008000a00 */
[----:B------:R-:W2:Y:S01]  /*61d0*/  LDC.64 R16, c[0x4][R16] ;  /* 0x0100000010107b82 */ /* 0x000ea20000000a00 */
[----:B------:R-:W-:Y:S02]  /*61e0*/  HFMA2 R12, -RZ, RZ, 0, 5.9604644775390625e-08 ;  /* 0x00000001ff0c7431 */ /* 0x000fe400000001ff */
[----:B------:R-:W-:Y:S02]  /*61f0*/  IMAD.MOV.U32 R8, RZ, RZ, 0x70 ;  /* 0x00000070ff087424 */ /* 0x000fe400078e00ff */
[----:B------:R-:W-:Y:S01]  /*6200*/  IMAD.MOV.U32 R13, RZ, RZ, RZ ;  /* 0x000000ffff0d7224 */ /* 0x000fe200078e00ff */
[----:B------:R-:W3:Y:S01]  /*6210*/  LDCU.64 UR6, c[0x4][0x88] ;  /* 0x01001100ff0677ac */ /* 0x000ee20008000a00 */
[----:B------:R-:W4:Y:S01]  /*6220*/  LDCU.64 UR4, c[0x4][0x8] ;  /* 0x01000100ff0477ac */ /* 0x000f220008000a00 */
[----:B-1----:R-:W-:Y:S02]  /*6230*/  MOV R4, UR8 ;  /* 0x0000000800047c02 */ /* 0x002fe40008000f00 */
[----:B------:R-:W-:Y:S02]  /*6240*/  MOV R5, UR9 ;  /* 0x0000000900057c02 */ /* 0x000fe40008000f00 */
[----:B---3--:R-:W-:Y:S01]  /*6250*/  MOV R7, UR7 ;  /* 0x0000000700077c02 */ /* 0x008fe20008000f00 */
[----:B------:R-:W-:Y:S01]  /*6260*/  IMAD.U32 R6, RZ, RZ, UR6 ;  /* 0x00000006ff067e24 */ /* 0x000fe2000f8e00ff */
[----:B----4-:R-:W-:Y:S01]  /*6270*/  MOV R11, UR5 ;  /* 0x00000005000b7c02 */ /* 0x010fe20008000f00 */
[----:B------:R-:W-:Y:S02]  /*6280*/  IMAD.U32 R10, RZ, RZ, UR4 ;  /* 0x00000004ff0a7e24 */ /* 0x000fe4000f8e00ff */
[----:B------:R-:W-:Y:S07]  /*6290*/  LEPC R20, `(.L_x_90) ;  /* 0x000000001014794e */ /* 0x000fee0000000000 */
[----:B--2---:R-:W-:Y:S05]  /*62a0*/  CALL.ABS.NOINC R16 ;  /* 0x0000000010007343 */ /* 0x004fea0003c00000 */
.L_x_90:
[----:B------:R-:W-:Y:S05]  /*62b0*/  BSYNC.RECONVERGENT B6 ;  /* 0x0000000000067941 */ /* 0x000fea0003800200 */
.L_x_89:
[----:B------:R-:W-:Y:S02]  /*62c0*/  R2UR UR6, R59 ;  /* 0x000000003b0672ca */ /* 0x000fe400000e0000 */
[----:B------:R-:W-:Y:S02]  /*62d0*/  R2UR UR5, R54 ;  /* 0x00000000360572ca */ /* 0x000fe400000e0000 */
[----:B------:R-:W-:Y:S02]  /*62e0*/  R2UR UR4, R53 ;  /* 0x00000000350472ca */ /* 0x000fe400000e0000 */
[----:B------:R-:W-:Y:S02]  /*62f0*/  ISETP.NE.U32.AND P4, PT, R42, RZ, PT ;  /* 0x000000ff2a00720c */ /* 0x000fe40003f85070 */
[----:B------:R-:W-:Y:S02]  /*6300*/  ISETP.NE.U32.AND P2, PT, RZ, UR60, PT ;  /* 0x0000003cff007c0c */ /* 0x000fe4000bf45070 */
[----:B------:R-:W-:Y:S02]  /*6310*/  ISETP.NE.AND.EX P4, PT, R43, RZ, PT, P4 ;  /* 0x000000ff2b00720c */ /* 0x000fe40003f85340 */
[----:B------:R-:W-:Y:S01]  /*6320*/  ISETP.NE.AND.EX P2, PT, RZ, UR61, PT, P2 ;  /* 0x0000003dff007c0c */ /* 0x000fe2000bf45320 */
[----:B------:R-:W-:Y:S02]  /*6330*/  UISETP.NE.AND UP2, UPT, UR6, URZ, UPT ;  /* 0x000000ff0600728c */ /* 0x000fe4000bf45270 */
[----:B------:R-:W-:Y:S04]  /*6340*/  UISETP.NE.U32.AND UP0, UPT, UR5, URZ, UPT ;  /* 0x000000ff0500728c */ /* 0x000fe8000bf05070 */
[----:B------:R-:W-:Y:S01]  /*6350*/  UISETP.NE.AND.EX UP1, UPT, UR4, URZ, UPT, UP0 ;  /* 0x000000ff0400728c */ /* 0x000fe2000bf25300 */
[----:B------:R-:W-:Y:S01]  /*6360*/  PLOP3.LUT P1, PT, PT, PT, UP2, 0x80, 0x8 ;  /* 0x000000000008781c */ /* 0x000fe20003f2f028 */
[----:B------:R-:W-:Y:S03]  /*6370*/  UPLOP3.LUT UP0, UPT, UPT, UPT, UPT, 0x40, 0x4 ;  /* 0x000000000004789c */ /* 0x000fe60003f0e870 */
[----:B------:R-:W-:Y:S06]  /*6380*/  @UP2 UPLOP3.LUT UP0, UPT, UPT, UPT, UP1, 0x80, 0x8 ;  /* 0x000000000008289c */ /* 0x000fec0003f0f010 */
[----:B------:R-:W-:Y:S01]  /*6390*/  PLOP3.LUT P0, PT, PT, PT, UP0, 0x80, 0x8 ;  /* 0x000000000008781c */ /* 0x000fe20003f0f008 */
[----:B------:R-:W-:Y:S01]  /*63a0*/  @!UPT UIADD3 URZ, UPT, UPT, URZ, URZ, URZ ;  /* 0x000000fffffff290 */ /* 0x000fe2000fffe0ff */
[----:B------:R-:W-:Y:S11]  /*63b0*/  BRA.U !UP1, `(.L_x_92) ;  /* 0x0000000109407547 */ /* 0x000ff6000b800000 */
[----:B------:R-:W-:Y:S01]  /*63c0*/  UISETP.NE.U32.AND UP0, UPT, UR60, URZ, UPT ;  /* 0x000000ff3c00728c */ /* 0x000fe2000bf05070 */
[----:B------:R-:W-:Y:S01]  /*63d0*/  R2UR UR6, R54 ;  /* 0x00000000360672ca */ /* 0x000fe200000e0000 */
[----:B------:R-:W1:Y:S01]  /*63e0*/  LDCU.64 UR8, c[0x0][0x358] ;  /* 0x00006b00ff0877ac */ /* 0x000e620008000a00 */
[----:B------:R-:W-:Y:S02]  /*63f0*/  HFMA2 R51, -RZ, RZ, 0, 5.9604644775390625e-08 ;  /* 0x00000001ff337431 */ /* 0x000fe400000001ff */
[----:B------:R-:W-:Y:S01]  /*6400*/  IMAD.MOV.U32 R0, RZ, RZ, 0x1 ;  /* 0x00000001ff007424 */ /* 0x000fe200078e00ff */
[----:B------:R-:W-:Y:S06]  /*6410*/  UISETP.NE.AND.EX UP0, UPT, UR61, URZ, UPT, UP0 ;  /* 0x000000ff3d00728c */ /* 0x000fec000bf05300 */
[----:B------:R-:W-:Y:S05]  /*6420*/  PLOP3.LUT P3, PT, PT, PT, UP0, 0x80, 0x8 ;  /* 0x000000000008781c */ /* 0x000fea0003f6f008 */
[----:B------:R-:W2:Y:S01]  /*6430*/  @UP0 LDCU.64 UR4, c[0x0][0x988] ;  /* 0x00013100ff0407ac */ /* 0x000ea20008000a00 */
[----:B------:R-:W-:Y:S07]  /*6440*/  @UP0 UIMAD UR6, UR54, UR6, URZ ;  /* 0x00000006360602a4 */ /* 0x000fee000f8e02ff */
[----:B------:R-:W-:Y:S01]  /*6450*/  @!P3 PRMT R51, R0, 0x7610, R51 ;  /* 0x000076100033b816 */ /* 0x000fe20000000033 */
[----:B--2---:R-:W-:Y:S06]  /*6460*/  @UP0 UIMAD.WIDE UR4, UR6, 0x4, UR4 ;  /* 0x00000004060408a5 */ /* 0x004fec000f8e0204 */
[----:B------:R-:W-:Y:S02]  /*6470*/  IMAD.U32 R4, RZ, RZ, UR4 ;  /* 0x00000004ff047e24 */ /* 0x000fe4000f8e00ff */
[----:B------:R-:W-:Y:S03]  /*6480*/  IMAD.U32 R5, RZ, RZ, UR5 ;  /* 0x00000005ff057e24 */ /* 0x000fe6000f8e00ff */
[----:B------:R-:W2:Y:S02]  /*6490*/  @!UP0 LDCU UR4, c[0x0][0x980] ;  /* 0x00013000ff0487ac */ /* 0x000ea40008000800 */
[----:B-1---5:R1:W5:Y:S02]  /*64a0*/  @P3 LDG.E R27, desc[UR8][R4.64] ;  /* 0x00000008041b3981 */ /* 0x022364000c1e1900 */
[----:B-12---:R-:W-:Y:S02]  /*64b0*/  @!P3 MOV R27, UR4 ;  /* 0x00000004001bbc02 */ /* 0x006fe40008000f00 */
.L_x_92:
[----:B------:R-:W-:Y:S05]  /*64c0*/  @!P4 BRA `(.L_x_93) ;  /* 0x000000000024c947 */ /* 0x000fea0003800000 */
[----:B------:R-:W-:Y:S01]  /*64d0*/  ISETP.NE.U32.AND P3, PT, R40, RZ, PT ;  /* 0x000000ff2800720c */ /* 0x000fe20003f65070 */
[----:B------:R-:W1:Y:S03]  /*64e0*/  LDCU.64 UR4, c[0x0][0x358] ;  /* 0x00006b00ff0477ac */ /* 0x000e660008000a00 */
[----:B------:R-:W-:Y:S11]  /*64f0*/  ISETP.NE.AND.EX P3, PT, R41, RZ, PT, P3 ;  /* 0x000000ff2900720c */ /* 0x000ff60003f65330 */
[----:B------:R-:W-:Y:S02]  /*6500*/  @!UPT UIADD3 URZ, UPT, UPT, URZ, URZ, URZ ;  /* 0x000000fffffff290 */ /* 0x000fe4000fffe0ff */
[----:B------:R-:W2:Y:S01]  /*6510*/  @P3 LDC.64 R4, c[0x0][0x9a8] ;  /* 0x00026a00ff043b82 */ /* 0x000ea20000000a00 */
[----:B------:R-:W-:Y:S04]  /*6520*/  @P3 IMAD R0, R42, UR54, RZ ;  /* 0x000000362a003c24 */ /* 0x000fe8000f8e02ff */
[----:B--2---:R-:W-:Y:S05]  /*6530*/  @P3 IMAD.WIDE R4, R0, 0x4, R4 ;  /* 0x0000000400043825 */ /* 0x004fea00078e0204 */
[----:B-1---5:R1:W5:Y:S02]  /*6540*/  @P3 LDG.E R24, desc[UR4][R4.64] ;  /* 0x0000000404183981 */ /* 0x022364000c1e1900 */
[----:B-1----:R-:W2:Y:S02]  /*6550*/  @!P3 LDC R24, c[0x0][0x9a0] ;  /* 0x00026800ff18bb82 */ /* 0x002ea40000000800 */
.L_x_93:
[----:B-----5:R-:W-:Y:S01]  /*6560*/  FSETP.NEU.AND P3, PT, R27, RZ, PT ;  /* 0x000000ff1b00720b */ /* 0x020fe20003f6d000 */
[----:B------:R-:W1:Y:S01]  /*6570*/  LDCU.128 UR12, c[0x0][0xb90] ;  /* 0x00017200ff0c77ac */ /* 0x000e620008000c00 */
[----:B------:R-:W-:Y:S01]  /*6580*/  SEL R3, RZ, 0xffffffff, P2 ;  /* 0xffffffffff037807 */ /* 0x000fe20001000000 */
[----:B------:R-:W-:Y:S01]  /*6590*/  IMAD.SHL.U32 R72, R49, 0x2, RZ ;  /* 0x0000000231487824 */ /* 0x000fe200078e00ff */
[----:B------:R-:W-:Y:S01]  /*65a0*/  @P1 LOP3.LUT P2, RZ, R51, 0xff, RZ, 0xc0, !PT ;  /* 0x000000ff33ff1812 */ /* 0x000fe2000784c0ff */
[----:B------:R-:W-:Y:S01]  /*65b0*/  BSSY B1, `(.L_x_94) ;  /* 0x000004e000017945 */ /* 0x000fe20003800000 */
[----:B------:R-:W-:Y:S01]  /*65c0*/  @P1 SEL R0, RZ, 0xffffffff, P3 ;  /* 0xffffffffff001807 */ /* 0x000fe20001800000 */
[----:B------:R-:W-:Y:S01]  /*65d0*/  VIADD R69, R72, UR49 ;  /* 0x0000003148457c36 */ /* 0x000fe20008000000 */
[----:B------:R-:W-:Y:S01]  /*65e0*/  LOP3.LUT R48, R48, 0x1, RZ, 0x3c, !PT ;  /* 0x0000000130307812 */ /* 0x000fe200078e3cff */
[----:B------:R-:W3:Y:S01]  /*65f0*/  LDCU UR11, c[0x0][0xba0] ;  /* 0x00017400ff0b77ac */ /* 0x000ee20008000800 */
[----:B------:R-:W-:Y:S01]  /*6600*/  @P0 SEL R0, R3, R0, !P2 ;  /* 0x0000000003000207 */ /* 0x000fe20005000000 */
[----:B------:R-:W-:Y:S01]  /*6610*/  IMAD.MOV.U32 R73, RZ, RZ, 0x1 ;  /* 0x00000001ff497424 */ /* 0x000fe200078e00ff */
[----:B------:R-:W-:Y:S01]  /*6620*/  LEA R70, R22, UR49, 0x3 ;  /* 0x0000003116467c11 */ /* 0x000fe2000f8e18ff */
[----:B------:R-:W-:Y:S01]  /*6630*/  USHF.L.U32 UR8, UR51, 0x6, URZ ;  /* 0x0000000633087899 */ /* 0x000fe200080006ff */
[----:B------:R-:W-:Y:S01]  /*6640*/  @P1 LOP3.LUT R0, R0, 0x1, RZ, 0xc0, !PT ;  /* 0x0000000100001812 */ /* 0x000fe200078ec0ff */
[----:B------:R-:W-:Y:S01]  /*6650*/  IMAD.IADD R25, R23, 0x1, R2 ;  /* 0x0000000117197824 */ /* 0x000fe200078e0202 */
[----:B------:R-:W-:Y:S01]  /*6660*/  R2UR UR4, R57 ;  /* 0x00000000390472ca */ /* 0x000fe200000e0000 */
[----:B------:R-:W-:Y:S01]  /*6670*/  IMAD.MOV.U32 R71, RZ, RZ, RZ ;  /* 0x000000ffff477224 */ /* 0x000fe200078e00ff */
[----:B------:R-:W-:Y:S01]  /*6680*/  ISETP.NE.U32.OR P5, PT, R0, 0x1, !P1 ;  /* 0x000000010000780c */ /* 0x000fe20004fa5470 */
[----:B------:R-:W-:Y:S01]  /*6690*/  IMAD.U32 R65, RZ, RZ, UR8 ;  /* 0x00000008ff417e24 */ /* 0x000fe2000f8e00ff */
[----:B------:R-:W-:Y:S02]  /*66a0*/  R2UR UR6, R56 ;  /* 0x00000000380672ca */ /* 0x000fe400000e0000 */
[----:B------:R-:W-:Y:S02]  /*66b0*/  CS2R R38, SRZ ;  /* 0x0000000000267805 */ /* 0x000fe4000001ff00 */
[----:B------:R-:W-:Y:S02]  /*66c0*/  R2UR UR10, R58 ;  /* 0x000000003a0a72ca */ /* 0x000fe400000e0000 */
[----:B------:R-:W-:Y:S02]  /*66d0*/  CS2R R36, SRZ ;  /* 0x0000000000247805 */ /* 0x000fe4000001ff00 */
[----:B------:R-:W-:Y:S02]  /*66e0*/  R2UR UR9, R55 ;  /* 0x00000000370972ca */ /* 0x000fe400000e0000 */
[----:B------:R-:W-:Y:S02]  /*66f0*/  CS2R R30, SRZ ;  /* 0x00000000001e7805 */ /* 0x000fe4000001ff00 */
[----:B------:R-:W-:Y:S02]  /*6700*/  PLOP3.LUT P2, PT, PT, PT, UP1, 0x80, 0x8 ;  /* 0x000000000008781c */ /* 0x000fe40003f4f018 */
[----:B------:R-:W-:Y:S02]  /*6710*/  CS2R R28, SRZ ;  /* 0x00000000001c7805 */ /* 0x000fe4000001ff00 */
[----:B------:R-:W-:Y:S01]  /*6720*/  LOP3.LUT P4, R66, R51, 0xff, RZ, 0xc0, !PT ;  /* 0x000000ff33427812 */ /* 0x000fe2000788c0ff */
[----:B------:R-:W-:Y:S01]  /*6730*/  UIMAD.WIDE.U32 UR4, UR8, UR4, URZ ;  /* 0x00000004080472a5 */ /* 0x000fe2000f8e00ff */
[----:B------:R-:W-:Y:S01]  /*6740*/  SEL R4, RZ, 0xffffffff, P3 ;  /* 0xffffffffff047807 */ /* 0x000fe20001800000 */
[----:B------:R-:W-:Y:S01]  /*6750*/  IMAD.IADD R68, R61, 0x1, R69 ;  /* 0x000000013d447824 */ /* 0x000fe200078e0245 */
[----:B------:R-:W-:Y:S01]  /*6760*/  @P5 SHF.L.U32 R0, R48, 0x1f, RZ ;  /* 0x0000001f30005819 */ /* 0x000fe200000006ff */
[----:B------:R-:W-:Y:S01]  /*6770*/  USHF.R.U32.HI UR5, URZ, UR6, UR5 ;  /* 0x00000006ff057299 */ /* 0x000fe20008011605 */
[----:B------:R-:W-:Y:S01]  /*6780*/  P2R R67, PR, RZ, 0x20 ;  /* 0x00000020ff437803 */ /* 0x000fe20000000000 */
[----:B------:R-:W-:Y:S01]  /*6790*/  UISETP.NE.AND UP0, UPT, UR10, 0x1, UPT ;  /* 0x000000010a00788c */ /* 0x000fe2000bf05270 */
[----:B------:R4:W2:Y:S03]  /*67a0*/  @P5 SYNCS.PHASECHK.TRANS64.TRYWAIT P1, [UR49+0x80], R0 ;  /* 0x00008000ff0055a7 */ /* 0x0008a60008021131 */
[----:B------:R-:W-:Y:S01]  /*67b0*/  USEL UR5, UR8, UR5, !UP0 ;  /* 0x0000000508057287 */ /* 0x000fe2000c000000 */
[----:B------:R-:W-:Y:S01]  /*67c0*/  @P2 SEL R4, R3, R4, !P4 ;  /* 0x0000000403042207 */ /* 0x000fe20006000000 */
[----:B------:R-:W-:Y:S03]  /*67d0*/  UISETP.NE.AND UP0, UPT, UR9, 0x1, UPT ;  /* 0x000000010900788c */ /* 0x000fe6000bf05270 */
[----:B------:R-:W-:Y:S01]  /*67e0*/  LOP3.LUT R4, R4, 0x1, RZ, 0xc0, !PT ;  /* 0x0000000104047812 */ /* 0x000fe200078ec0ff */
[----:B------:R-:W-:Y:S02]  /*67f0*/  IMAD R6, RZ, RZ, -UR5 ;  /* 0x80000005ff067e24 */ /* 0x000fe4000f8e02ff */
[----:B------:R-:W-:Y:S02]  /*6800*/  IMAD.U32 R64, RZ, RZ, UR5 ;  /* 0x00000005ff407e24 */ /* 0x000fe4000f8e00ff */
[----:B------:R-:W-:Y:S01]  /*6810*/  IMAD R65, R6, UR10, R65 ;  /* 0x0000000a06417c24 */ /* 0x000fe2000f8e0241 */
[----:B----4-:R-:W-:Y:S04]  /*6820*/  SHF.L.U32 R0, R47, 0x1f, RZ ;  /* 0x0000001f2f007819 */ /* 0x010fe800000006ff */
[----:B------:R4:W4:Y:S01]  /*6830*/  SYNCS.PHASECHK.TRANS64.TRYWAIT P0, [R70+URZ+0xe0], R0 ;  /* 0x0000e000460075a7 */ /* 0x00092200080011ff */
[----:B-1----:R-:W-:Y:S07]  /*6840*/  UIMAD.WIDE.U32 UR6, UR5, UR12, URZ ;  /* 0x0000000c050672a5 */ /* 0x002fee000f8e00ff */
[----:B------:R-:W-:Y:S02]  /*6850*/  UMOV UR4, UR7 ;  /* 0x0000000700047c82 */ /* 0x000fe40008000000 */
[----:B------:R-:W-:Y:S04]  /*6860*/  USHF.R.U32.HI UR4, URZ, UR13, UR4 ;  /* 0x0000000dff047299 */ /* 0x000fe80008011604 */
[----:B------:R-:W-:Y:S02]  /*6870*/  USEL UR4, UR5, UR4, !UP0 ;  /* 0x0000000405047287 */ /* 0x000fe4000c000000 */
[----:B------:R-:W-:Y:S02]  /*6880*/  UISETP.NE.AND UP0, UPT, UR14, 0x1, UPT ;  /* 0x000000010e00788c */ /* 0x000fe4000bf05270 */
[----:B------:R-:W-:Y:S02]  /*6890*/  UIMAD.WIDE.U32 UR6, UR4, UR15, URZ ;  /* 0x0000000f040672a5 */ /* 0x000fe4000f8e00ff */
[----:B------:R-:W-:Y:S02]  /*68a0*/  IMAD.U32 R63, RZ, RZ, UR4 ;  /* 0x00000004ff3f7e24 */ /* 0x000fe4000f8e00ff */
[----:B------:R-:W-:Y:S01]  /*68b0*/  PLOP3.LUT P2, PT, PT, PT, UP0, 0x80, 0x8 ;  /* 0x000000000008781c */ /* 0x000fe20003f4f008 */
[----:B------:R-:W-:Y:S02]  /*68c0*/  IMAD R5, RZ, RZ, -UR4 ;  /* 0x80000004ff057e24 */ /* 0x000fe4000f8e02ff */
[----:B------:R-:W-:Y:S01]  /*68d0*/  UMOV UR6, UR7 ;  /* 0x0000000700067c82 */ /* 0x000fe20008000000 */
[----:B------:R-:W-:Y:S01]  /*68e0*/  IMAD.U32 R62, RZ, RZ, UR4 ;  /* 0x00000004ff3e7e24 */ /* 0x000fe2000f8e00ff */
[----:B---3--:R-:W-:Y:S01]  /*68f0*/  USHF.R.U32.HI UR6, URZ, UR11, UR6 ;  /* 0x0000000bff067299 */ /* 0x008fe20008011606 */
[----:B------:R-:W-:Y:S05]  /*6900*/  IMAD R64, R5, UR9, R64 ;  /* 0x0000000905407c24 */ /* 0x000fea000f8e0240 */
[----:B------:R-:W-:Y:S02]  /*6910*/  SEL R63, R63, UR6, !P2 ;  /* 0x000000063f3f7c07 */ /* 0x000fe4000d000000 */
[----:B------:R-:W-:Y:S03]  /*6920*/  ISETP.NE.U32.AND P2, PT, R4, 0x1, PT ;  /* 0x000000010400780c */ /* 0x000fe60003f45070 */
[----:B------:R-:W-:Y:S01]  /*6930*/  IMAD.MOV R3, RZ, RZ, -R63 ;  /* 0x000000ffff037224 */ /* 0x000fe200078e0a3f */
[----:B------:R-:W-:Y:S03]  /*6940*/  P2R R74, PR, RZ, 0x4 ;  /* 0x00000004ff4a7803 */ /* 0x000fe60000000000 */
[----:B------:R-:W-:Y:S01]  /*6950*/  IMAD R62, R3, UR14, R62 ;  /* 0x0000000e033e7c24 */ /* 0x000fe2000f8e023e */
[----:B--2---:R-:W-:Y:S01]  /*6960*/  @P5 SEL R73, RZ, 0x1, !P1 ;  /* 0x00000001ff495807 */ /* 0x004fe20004800000 */
[----:B------:R-:W-:Y:S06]  /*6970*/  @!P5 BRA `(.L_x_95) ;  /* 0x000000000044d947 */ /* 0x000fec0003800000 */
[----:B------:R-:W-:Y:S01]  /*6980*/  IMAD.MOV.U32 R38, RZ, RZ, RZ ;  /* 0x000000ffff267224 */ /* 0x000fe200078e00ff */
[----:B------:R-:W-:Y:S01]  /*6990*/  ISETP.NE.AND P1, PT, R73, RZ, PT ;  /* 0x000000ff4900720c */ /* 0x000fe20003f25270 */
[----:B------:R-:W-:Y:S01]  /*69a0*/  BSSY B0, `(.L_x_96) ;  /* 0x0000008000007945 */ /* 0x000fe20003800000 */
[----:B------:R-:W-:Y:S02]  /*69b0*/  CS2R R30, SRZ ;  /* 0x00000000001e7805 */ /* 0x000fe4000001ff00 */
[----:B------:R-:W-:Y:S02]  /*69c0*/  CS2R R28, SRZ ;  /* 0x00000000001c7805 */ /* 0x000fe4000001ff00 */
[----:B------:R-:W-:Y:S07]  /*69d0*/  CS2R R36, SRZ ;  /* 0x0000000000247805 */ /* 0x000fee000001ff00 */
[----:B------:R-:W-:Y:S05]  /*69e0*/  @P1 BRA `(.L_x_97) ;  /* 0x00000000000c1947 */ /* 0x000fea0003800000 */
[----:B------:R-:W-:Y:S04]  /*69f0*/  SHF.L.U32 R3, R48, 0x1f, RZ ;  /* 0x0000001f30037819 */ /* 0x000fe800000006ff */
[----:B------:R-:W1:Y:S02]  /*6a00*/  SYNCS.PHASECHK.TRANS64.TRYWAIT P1, [UR49+0x80], R3 ;  /* 0x00008003ff0075a7 */ /* 0x000e640008021131 */
[----:B-1----:R-:W-:Y:S05]  /*6a10*/  @!P1 BRA `(.L_x_98) ;  /* 0x0000002c00d09947 */ /* 0x002fea0003800000 */
.L_x_97:
[----:B------:R-:W-:Y:S05]  /*6a20*/  BSYNC B0 ;  /* 0x0000000000007941 */ /* 0x000fea0003800000 */
.L_x_96:
[----:B------:R-:W-:Y:S01]  /*6a30*/  ISETP.NE.AND P1, PT, R74, RZ, PT ;  /* 0x000000ff4a00720c */ /* 0x000fe20003f25270 */
[----:B------:R-:W-:Y:S11]  /*6a40*/  HFMA2 R71, -RZ, RZ, 0, 5.9604644775390625e-08 ;  /* 0x00000001ff477431 */ /* 0x000ff600000001ff */
[----:B------:R-:W-:Y:S01]  /*6a50*/  @!UPT UIADD3 URZ, UPT, UPT, URZ, URZ, URZ ;  /* 0x000000fffffff290 */ /* 0x000fe2000fffe0ff */
[----:B------:R-:W-:Y:S05]  /*6a60*/  @P1 WARPSYNC.ALL ;  /* 0x0000000000001948 */ /* 0x000fea0003800000 */
[----:B------:R2:W3:Y:S04]  /*6a70*/  @P1 LDSM.16.M88.4 R28, [R72+UR49+0x200] ;  /* 0x00020031481c183b */ /* 0x0004e80008000200 */
[----:B------:R2:W1:Y:S02]  /*6a80*/  @P1 LDSM.16.M88.4 R36, [R68+0x200] ;  /* 0x000200004424183b */ /* 0x0004640000000200 */
.L_x_95:
[----:B------:R-:W-:Y:S05]  /*6a90*/  BSYNC B1 ;  /* 0x0000000000017941 */ /* 0x000fea0003800000 */
.L_x_94:
[----:B-1----:R-:W-:Y:S04]  /*6aa0*/  SHF.R.U32.HI R2, RZ, 0x15, R25 ;  /* 0x00000015ff027819 */ /* 0x002fe80000011619 */
[----:B------:R-:W-:Y:S01]  /*6ab0*/  LOP3.LUT P1, RZ, R2, 0x3, R52, 0x48, !PT ;  /* 0x0000000302ff7812 */ /* 0x000fe20007824834 */
[----:B------:R-:W-:Y:S01]  /*6ac0*/  @!UPT UIADD3 URZ, UPT, UPT, URZ, URZ, URZ ;  /* 0x000000fffffff290 */ /* 0x000fe2000fffe0ff */
[----:B----4-:R-:W-:Y:S11]  /*6ad0*/  @P0 BRA `(.L_x_99) ;  /* 0x0000000000080947 */ /* 0x010ff60003800000 */
[----:B------:R-:W1:Y:S02]  /*6ae0*/  SYNCS.PHASECHK.TRANS64.TRYWAIT P0, [R70+URZ+0xe0], R0 ;  /* 0x0000e000460075a7 */ /* 0x000e6400080011ff */
[----:B-1----:R-:W-:Y:S05]  /*6af0*/  @!P0 BRA `(.L_x_100) ;  /* 0x0000002c00b08947 */ /* 0x002fea0003800000 */
.L_x_99:
[----:B------:R-:W-:Y:S05]  /*6b00*/  @!P1 BRA `(.L_x_101) ;  /* 0x0000000000409947 */ /* 0x000fea0003800000 */
[----:B------:R-:W4:Y:S01]  /*6b10*/  LDCU.64 UR8, c[0x4][0x70] ;  /* 0x01000e00ff0877ac */ /* 0x000f220008000a00 */
[----:B------:R-:W-:Y:S01]  /*6b20*/  MOV R3, 0x0 ;  /* 0x0000000000037802 */ /* 0x000fe20000000f00 */
[----:B------:R-:W-:Y:S02]  /*6b30*/  HFMA2 R12, -RZ, RZ, 0, 5.9604644775390625e-08 ;  /* 0x00000001ff0c7431 */ /* 0x000fe400000001ff */
[----:B------:R-:W-:Y:S02]  /*6b40*/  IMAD.MOV.U32 R8, RZ, RZ, 0x192 ;  /* 0x00000192ff087424 */ /* 0x000fe400078e00ff */
[----:B------:R-:W-:Y:S01]  /*6b50*/  IMAD.MOV.U32 R13, RZ, RZ, RZ ;  /* 0x000000ffff0d7224 */ /* 0x000fe200078e00ff */
[----:B------:R-:W5:Y:S01]  /*6b60*/  LDCU.64 UR6, c[0x4][0x78] ;  /* 0x01000f00ff0677ac */ /* 0x000f620008000a00 */
[----:B------:R-:W1:Y:S01]  /*6b70*/  LDC.64 R2, c[0x4][R3] ;  /* 0x0100000003027b82 */ /* 0x000e620000000a00 */
[----:B------:R-:W2:Y:S01]  /*6b80*/  LDCU.64 UR4, c[0x4][0x10] ;  /* 0x01000200ff0477ac */ /* 0x000ea20008000a00 */
[----:B----4-:R-:W-:Y:S01]  /*6b90*/  MOV R5, UR9 ;  /* 0x0000000900057c02 */ /* 0x010fe20008000f00 */
[----:B------:R-:W-:Y:S01]  /*6ba0*/  IMAD.U32 R4, RZ, RZ, UR8 ;  /* 0x00000008ff047e24 */ /* 0x000fe2000f8e00ff */
[----:B-----5:R-:W-:Y:S01]  /*6bb0*/  MOV R7, UR7 ;  /* 0x0000000700077c02 */ /* 0x020fe20008000f00 */
[----:B------:R-:W-:Y:S01]  /*6bc0*/  IMAD.U32 R6, RZ, RZ, UR6 ;  /* 0x00000006ff067e24 */ /* 0x000fe2000f8e00ff */
[----:B--2---:R-:W-:Y:S01]  /*6bd0*/  MOV R11, UR5 ;  /* 0x00000005000b7c02 */ /* 0x004fe20008000f00 */
[----:B------:R-:W-:Y:S02]  /*6be0*/  IMAD.U32 R10, RZ, RZ, UR4 ;  /* 0x00000004ff0a7e24 */ /* 0x000fe4000f8e00ff */
[----:B------:R-:W-:Y:S07]  /*6bf0*/  LEPC R20, `(.L_x_101) ;  /* 0x000000001014794e */ /* 0x000fee0000000000 */
[----:B-1-3--:R-:W-:Y:S05]  /*6c00*/  CALL.ABS.NOINC R2 ;  /* 0x0000000002007343 */ /* 0x00afea0003c00000 */
.L_x_101:
[----:B------:R-:W-:Y:S05]  /*6c10*/  WARPSYNC.ALL ;  /* 0x0000000000007948 */ /* 0x000fea0003800000 */
[----:B------:R-:W-:Y:S01]  /*6c20*/  R2UR UR4, R25 ;  /* 0x00000000190472ca */ /* 0x000fe200000e0000 */
[--C-:B---3--:R-:W-:Y:S01]  /*6c30*/  HADD2.F32 R20, -RZ, R28.reuse.H0_H0 ;  /* 0x2000001cff147230 */ /* 0x108fe20000004100 */
[----:B------:R-:W-:Y:S01]  /*6c40*/  ISETP.NE.AND P0, PT, R50, RZ, PT ;  /* 0x000000ff3200720c */ /* 0x000fe20003f05270 */
[----:B------:R-:W-:Y:S01]  /*6c50*/  HADD2.F32 R21, -RZ, R28.H1_H1 ;  /* 0x3000001cff157230 */ /* 0x000fe20000004100 */
[----:B------:R-:W-:Y:S01]  /*6c60*/  BSSY.RECONVERGENT B0, `(.L_x_102) ;  /* 0x000004f000007945 */ /* 0x000fe20003800200 */
[--C-:B------:R-:W-:Y:S08]  /*6c70*/  HADD2.F32 R26, -RZ, R29.reuse.H0_H0 ;  /* 0x2000001dff1a7230 */ /* 0x100ff00000004100 */
[----:B------:R-:W1:Y:S02]  /*6c80*/  LDTM.16dp256bit.x4 R4, tmem[UR4] ;  /* 0x00000004000479ee */ /* 0x000e640008120000 */
[C---:B-1----:R-:W-:Y:S01]  /*6c90*/  FMUL R0, R24.reuse, R4 ;  /* 0x0000000418007220 */ /* 0x042fe20000400000 */
[C---:B------:R-:W-:Y:S01]  /*6ca0*/  FMUL R4, R24.reuse, R8 ;  /* 0x0000000818047220 */ /* 0x040fe20000400000 */
[C---:B------:R-:W-:Y:S01]  /*6cb0*/  FMUL R8, R24.reuse, R12 ;  /* 0x0000000c18087220 */ /* 0x040fe20000400000 */
[C---:B------:R-:W-:Y:S01]  /*6cc0*/  FMUL R2, R24.reuse, R5 ;  /* 0x0000000518027220 */ /* 0x040fe20000400000 */
[C---:B------:R-:W-:Y:S01]  /*6cd0*/  FFMA R0, R27.reuse, R20, R0 ;  /* 0x000000141b007223 */ /* 0x040fe20000000000 */
[C---:B------:R-:W-:Y:S01]  /*6ce0*/  FMUL R12, R24.reuse, R16 ;  /* 0x00000010180c7220 */ /* 0x040fe20000400000 */
[C---:B------:R-:W-:Y:S01]  /*6cf0*/  FMUL R3, R24.reuse, R6 ;  /* 0x0000000618037220 */ /* 0x040fe20000400000 */
[----:B------:R-:W-:Y:S02]  /*6d00*/  HADD2.F32 R16, -RZ, R29.H1_H1 ;  /* 0x3000001dff107230 */ /* 0x000fe40000004100 */
[C---:B------:R-:W-:Y:S01]  /*6d10*/  FFMA R2, R27.reuse, R21, R2 ;  /* 0x000000151b027223 */ /* 0x040fe20000000002 */
[C---:B------:R-:W-:Y:S01]  /*6d20*/  FMUL R7, R24.reuse, R7 ;  /* 0x0000000718077220 */ /* 0x040fe20000400000 */
[C---:B------:R-:W-:Y:S01]  /*6d30*/  FMUL R5, R24.reuse, R9 ;  /* 0x0000000918057220 */ /* 0x040fe20000400000 */
[C---:B------:R-:W-:Y:S01]  /*6d40*/  FFMA R3, R27.reuse, R26, R3 ;  /* 0x0000001a1b037223 */ /* 0x040fe20000000003 */
[C---:B------:R-:W-:Y:S01]  /*6d50*/  FMUL R9, R24.reuse, R13 ;  /* 0x0000000d18097220 */ /* 0x040fe20000400000 */
[----:B------:R-:W-:Y:S01]  /*6d60*/  FFMA R7, R27, R16, R7 ;  /* 0x000000101b077223 */ /* 0x000fe20000000007 */
[--C-:B------:R-:W-:Y:S02]  /*6d70*/  HADD2.F32 R16, -RZ, R30.reuse.H1_H1 ;  /* 0x3000001eff107230 */ /* 0x100fe40000004100 */
[C---:B------:R-:W-:Y:S01]  /*6d80*/  FMUL R6, R24.reuse, R10 ;  /* 0x0000000a18067220 */ /* 0x040fe20000400000 */
[C---:B------:R-:W-:Y:S01]  /*6d90*/  FMUL R13, R24.reuse, R17 ;  /* 0x00000011180d7220 */ /* 0x040fe20000400000 */
[----:B------:R-:W-:Y:S02]  /*6da0*/  HADD2.F32 R17, -RZ, R30.H0_H0 ;  /* 0x2000001eff117230 */ /* 0x000fe40000004100 */
[C---:B------:R-:W-:Y:S01]  /*6db0*/  FMUL R10, R24.reuse, R14 ;  /* 0x0000000e180a7220 */ /* 0x040fe20000400000 */
[----:B------:R-:W-:Y:S01]  /*6dc0*/  FMUL R14, R24, R18 ;  /* 0x00000012180e7220 */ /* 0x000fe20000400000 */
[----:B------:R-:W-:Y:S01]  /*6dd0*/  F2FP.F16.F32.PACK_AB R32, R2, R0 ;  /* 0x000000000220723e */ /* 0x000fe200000000ff */
[--C-:B------:R-:W-:Y:S01]  /*6de0*/  HADD2.F32 R18, -RZ, R31.reuse.H0_H0 ;  /* 0x2000001fff127230 */ /* 0x100fe20000004100 */
[----:B------:R-:W-:Y:S01]  /*6df0*/  F2FP.F16.F32.PACK_AB R33, R7, R3 ;  /* 0x000000030721723e */ /* 0x000fe200000000ff */
[----:B------:R-:W-:Y:S02]  /*6e00*/  HADD2.F32 R0, -RZ, R31.H1_H1 ;  /* 0x3000001fff007230 */ /* 0x000fe40000004100 */
[C---:B------:R-:W-:Y:S01]  /*6e10*/  FMUL R11, R24.reuse, R11 ;  /* 0x0000000b180b7220 */ /* 0x040fe20000400000 */
[--C-:B------:R-:W-:Y:S02]  /*6e20*/  HADD2.F32 R2, -RZ, R36.reuse.H0_H0 ;  /* 0x20000024ff027230 */ /* 0x100fe40000004100 */
[C---:B------:R-:W-:Y:S01]  /*6e30*/  FFMA R4, R27.reuse, R17, R4 ;  /* 0x000000111b047223 */ /* 0x040fe20000000004 */
[----:B------:R-:W-:Y:S02]  /*6e40*/  HADD2.F32 R3, -RZ, R36.H1_H1 ;  /* 0x30000024ff037230 */ /* 0x000fe40000004100 */
[C---:B------:R-:W-:Y:S01]  /*6e50*/  FFMA R5, R27.reuse, R16, R5 ;  /* 0x000000101b057223 */ /* 0x040fe20000000005 */
[C---:B------:R-:W-:Y:S01]  /*6e60*/  FFMA R6, R27.reuse, R18, R6 ;  /* 0x000000121b067223 */ /* 0x040fe20000000006 */
[C---:B------:R-:W-:Y:S01]  /*6e70*/  FFMA R11, R27.reuse, R0, R11 ;  /* 0x000000001b0b7223 */ /* 0x040fe2000000000b */
[--C-:B------:R-:W-:Y:S02]  /*6e80*/  HADD2.F32 R7, -RZ, R37.reuse.H0_H0 ;  /* 0x20000025ff077230 */ /* 0x100fe40000004100 */
[C---:B------:R-:W-:Y:S01]  /*6e90*/  FFMA R8, R27.reuse, R2, R8 ;  /* 0x000000021b087223 */ /* 0x040fe20000000008 */
[----:B------:R-:W-:Y:S02]  /*6ea0*/  HADD2.F32 R0, -RZ, R37.H1_H1 ;  /* 0x30000025ff007230 */ /* 0x000fe40000004100 */
[----:B------:R-:W-:Y:S01]  /*6eb0*/  FFMA R9, R27, R3, R9 ;  /* 0x000000031b097223 */ /* 0x000fe20000000009 */
[C---:B------:R-:W-:Y:S01]  /*6ec0*/  FMUL R15, R24.reuse, R15 ;  /* 0x0000000f180f7220 */ /* 0x040fe20000400000 */
[--C-:B------:R-:W-:Y:S01]  /*6ed0*/  HADD2.F32 R2, -RZ, R38.reuse.H0_H0 ;  /* 0x20000026ff027230 */ /* 0x100fe20000004100 */
[----:B------:R-:W-:Y:S01]  /*6ee0*/  F2FP.F16.F32.PACK_AB R34, R5, R4 ;  /* 0x000000040522723e */ /* 0x000fe200000000ff */
[----:B------:R-:W-:Y:S02]  /*6ef0*/  HADD2.F32 R3, -RZ, R38.H1_H1 ;  /* 0x30000026ff037230 */ /* 0x000fe40000004100 */
[C---:B------:R-:W-:Y:S01]  /*6f00*/  FFMA R10, R27.reuse, R7, R10 ;  /* 0x000000071b0a7223 */ /* 0x040fe2000000000a */
[--C-:B------:R-:W-:Y:S02]  /*6f10*/  HADD2.F32 R4, -RZ, R39.reuse.H0_H0 ;  /* 0x20000027ff047230 */ /* 0x100fe40000004100 */
[C---:B------:R-:W-:Y:S01]  /*6f20*/  FFMA R15, R27.reuse, R0, R15 ;  /* 0x000000001b0f7223 */ /* 0x040fe2000000000f */
[----:B------:R-:W-:Y:S02]  /*6f30*/  HADD2.F32 R5, -RZ, R39.H1_H1 ;  /* 0x30000027ff057230 */ /* 0x000fe40000004100 */
[----:B------:R-:W-:Y:S01]  /*6f40*/  FMUL R19, R24, R19 ;  /* 0x0000001318137220 */ /* 0x000fe20000400000 */
[C---:B------:R-:W-:Y:S01]  /*6f50*/  FFMA R12, R27.reuse, R2, R12 ;  /* 0x000000021b0c7223 */ /* 0x040fe2000000000c */
[C---:B------:R-:W-:Y:S01]  /*6f60*/  FFMA R13, R27.reuse, R3, R13 ;  /* 0x000000031b0d7223 */ /* 0x040fe2000000000d */
[C---:B------:R-:W-:Y:S01]  /*6f70*/  FFMA R14, R27.reuse, R4, R14 ;  /* 0x000000041b0e7223 */ /* 0x040fe2000000000e */
[----:B------:R-:W-:Y:S01]  /*6f80*/  FFMA R19, R27, R5, R19 ;  /* 0x000000051b137223 */ /* 0x000fe20000000013 */
[----:B------:R-:W-:Y:S02]  /*6f90*/  F2FP.F16.F32.PACK_AB R35, R11, R6 ;  /* 0x000000060b23723e */ /* 0x000fe400000000ff */
[----:B------:R-:W-:Y:S02]  /*6fa0*/  F2FP.F16.F32.PACK_AB R8, R9, R8 ;  /* 0x000000080908723e */ /* 0x000fe400000000ff */
[----:B------:R-:W-:Y:S01]  /*6fb0*/  F2FP.F16.F32.PACK_AB R9, R15, R10 ;  /* 0x0000000a0f09723e */ /* 0x000fe200000000ff */
[----:B------:R1:W-:Y:S01]  /*6fc0*/  STSM.16.M88.4 [R69+0x200], R32 ;  /* 0x0002002045007844 */ /* 0x0003e20000000200 */
[----:B------:R-:W-:Y:S02]  /*6fd0*/  F2FP.F16.F32.PACK_AB R10, R13, R12 ;  /* 0x0000000c0d0a723e */ /* 0x000fe400000000ff */
[----:B------:R-:W-:Y:S05]  /*6fe0*/  F2FP.F16.F32.PACK_AB R11, R19, R14 ;  /* 0x0000000e130b723e */ /* 0x000fea00000000ff */
[----:B------:R1:W-:Y:S01]  /*6ff0*/  STSM.16.M88.4 [R68+0x200], R8 ;  /* 0x0002000844007844 */ /* 0x0003e20000000200 */
[----:B------:R-:W-:Y:S01]  /*7000*/  @!PT LDS RZ, [RZ] ;  /* 0x00000000fffff984 */ /* 0x000fe20000000800 */
[----:B------:R-:W-:Y:S01]  /*7010*/  @!PT LDS RZ, [RZ] ;  /* 0x00000000fffff984 */ /* 0x000fe20000000800 */
[----:B------:R-:W-:Y:S01]  /*7020*/  @!PT LDS RZ, [RZ] ;  /* 0x00000000fffff984 */ /* 0x000fe20000000800 */
[----:B------:R-:W-:Y:S01]  /*7030*/  @!PT LDS RZ, [RZ] ;  /* 0x00000000fffff984 */ /* 0x000fe20000000800 */
[----:B------:R3:W-:Y:S07]  /*7040*/  MEMBAR.ALL.CTA ;  /* 0x0000000000007992 */ /* 0x0007ee0000008000 */
[----:B---3--:R-:W3:Y:S02]  /*7050*/  FENCE.VIEW.ASYNC.S ;  /* 0x00000000000073c6 */ /* 0x008ee40000000000 */
[----:B---3--:R-:W-:Y:S06]  /*7060*/  BAR.SYNC.DEFER_BLOCKING 0x1, 0x80 ;  /* 0x0042000000007b1d */ /* 0x008fec0000010000 */
[----:B------:R-:W-:Y:S05]  /*7070*/  @P0 BRA `(.L_x_103) ;  /* 0x0000000000340947 */ /* 0x000fea0003800000 */
[----:B------:R-:W3:Y:S01]  /*7080*/  LDCU.64 UR6, c[0x0][0x348] ;  /* 0x00006900ff0677ac */ /* 0x000ee20008000a00 */
[----:B------:R-:W-:Y:S02]  /*7090*/  R2UR UR42, R65 ;  /* 0x00000000412a72ca */ /* 0x000fe400000e0000 */
[----:B------:R-:W-:Y:S01]  /*70a0*/  R2UR UR43, R64 ;  /* 0x00000000402b72ca */ /* 0x000fe200000e0000 */
[----:B------:R-:W-:Y:S01]  /*70b0*/  UIADD3 UR4, UPT, UPT, UR49, 0x200, URZ ;  /* 0x0000020031047890 */ /* 0x000fe2000fffe0ff */
[----:B------:R-:W-:Y:S02]  /*70c0*/  R2UR UR44, R62 ;  /* 0x000000003e2c72ca */ /* 0x000fe400000e0000 */
[----:B------:R-:W-:Y:S03]  /*70d0*/  R2UR UR45, R63 ;  /* 0x000000003f2d72ca */ /* 0x000fe600000e0000 */
[----:B------:R-:W-:Y:S05]  /*70e0*/  IMAD.U32 R60, RZ, RZ, UR4 ;  /* 0x00000004ff3c7e24 */ /* 0x000fea000f8e00ff */
[----:B------:R-:W-:Y:S01]  /*70f0*/  R2UR UR40, R60 ;  /* 0x000000003c2872ca */ /* 0x000fe200000e0000 */
[----:B---3--:R-:W-:Y:S04]  /*7100*/  UIADD3 UR4, UP0, UPT, UR6, 0x780, URZ ;  /* 0x0000078006047890 */ /* 0x008fe8000ff1e0ff */
[----:B------:R-:W-:Y:S09]  /*7110*/  UIADD3.X UR5, UPT, UPT, URZ, UR7, URZ, UP0, !UPT ;  /* 0x00000007ff057290 */ /* 0x000ff200087fe4ff */
[----:B------:R3:W-:Y:S01]  /*7120*/  UTMASTG.5D.IM2COL [UR40], [UR4] ;  /* 0x00000028040073b5 */ /* 0x0007e20008060000 */
[----:B------:R0:W-:Y:S01]  /*7130*/  UTMACMDFLUSH ;  /* 0x00000000000079b7 */ /* 0x0001e20000000000 */
[----:B---3--:R-:W-:Y:S04]  /*7140*/  DEPBAR.LE SB0, 0x1 ;  /* 0x000080400000791a */ /* 0x008fe80000000000 */
.L_x_103:
[----:B------:R-:W-:Y:S05]  /*7150*/  BSYNC.RECONVERGENT B0 ;  /* 0x0000000000007941 */ /* 0x000fea0003800200 */
.L_x_102:
[----:B------:R-:W-:Y:S01]  /*7160*/  BAR.SYNC.DEFER_BLOCKING 0x1, 0x80 ;  /* 0x0042000000007b1d */ /* 0x000fe20000010000 */
[----:B------:R-:W-:Y:S01]  /*7170*/  ISETP.NE.AND P1, PT, R67, RZ, PT ;  /* 0x000000ff4300720c */ /* 0x000fe20003f25270 */
[----:B------:R-:W-:Y:S01]  /*7180*/  UISETP.NE.AND UP0, UPT, UR52, URZ, UPT ;  /* 0x000000ff3400728c */ /* 0x000fe2000bf05270 */
[----:B------:R-:W-:Y:S11]  /*7190*/  LEA R4, R71, UR49, 0x3 ;  /* 0x0000003147047c11 */ /* 0x000ff6000f8e18ff */
[----:B------:R-:W-:Y:S01]  /*71a0*/  @P1 SHF.L.U32 R3, R48, 0x1f, RZ ;  /* 0x0000001f30031819 */ /* 0x000fe200000006ff */
[----:B------:R-:W-:Y:S06]  /*71b0*/  BRA.U !UP0, `(.L_x_104) ;  /* 0x0000000108247547 */ /* 0x000fec000b800000 */
[----:B------:R-:W3:Y:S01]  /*71c0*/  S2R R0, SR_CgaCtaId ;  /* 0x0000000000007919 */ /* 0x000ee20000008800 */
[----:B------:R-:W-:Y:S01]  /*71d0*/  IMAD.U32 R2, RZ, RZ, UR50 ;  /* 0x00000032ff027e24 */ /* 0x000fe2000f8e00ff */
[----:B------:R-:W-:Y:S04]  /*71e0*/  UIADD3 UR4, UPT, UPT, UR50, 0x1, URZ ;  /* 0x0000000132047890 */ /* 0x000fe8000fffe0ff */
[----:B------:R-:W-:Y:S01]  /*71f0*/  @P1 LEA R2, R2, UR49, 0x3 ;  /* 0x0000003102021c11 */ /* 0x000fe2000f8e18ff */
[----:B------:R-:W-:Y:S04]  /*7200*/  UISETP.NE.AND UP0, UPT, UR4, 0x4, UPT ;  /* 0x000000040400788c */ /* 0x000fe8000bf05270 */
[----:B------:R-:W-:Y:S01]  /*7210*/  @P1 VIADD R2, R2, 0xa0 ;  /* 0x000000a002021836 */ /* 0x000fe20000000000 */
[----:B------:R-:W-:Y:S04]  /*7220*/  USEL UR50, UR4, URZ, UP0 ;  /* 0x000000ff04327287 */ /* 0x000fe80008000000 */
[----:B---3--:R-:W-:Y:S04]  /*7230*/  @P1 PRMT R0, R0, 0x654, R2 ;  /* 0x0000065400001816 */ /* 0x008fe80000000002 */
[----:B------:R3:W-:Y:S04]  /*7240*/  @P1 SYNCS.ARRIVE.TRANS64.RED.A1T0 RZ, [R0+URZ], RZ ;  /* 0x000000ff00ff19a7 */ /* 0x0007e800081004ff */
.L_x_104:
[----:B------:R-:W4:Y:S01]  /*7250*/  @P1 SYNCS.PHASECHK.TRANS64.TRYWAIT P0, [R4+URZ+0x80], R3 ;  /* 0x00008003040015a7 */ /* 0x000f2200080011ff */
[----:B------:R-:W-:Y:S01]  /*7260*/  BSSY B1, `(.L_x_105) ;  /* 0x0000013000017945 */ /* 0x000fe20003800000 */
[----:B----4-:R-:W-:Y:S03]  /*7270*/  @P1 SEL R73, RZ, 0x1, !P0 ;  /* 0x00000001ff491807 */ /* 0x010fe60004000000 */
[----:B------:R-:W-:Y:S05]  /*7280*/  @!P1 BRA `(.L_x_106) ;  /* 0x0000000000409947 */ /* 0x000fea0003800000 */
[----:B------:R-:W-:Y:S01]  /*7290*/  ISETP.NE.AND P1, PT, R74, RZ, PT ;  /* 0x000000ff4a00720c */ /* 0x000fe20003f25270 */
[----:B------:R-:W-:Y:S01]  /*72a0*/  BSSY B0, `(.L_x_107) ;  /* 0x0000009000007945 */ /* 0x000fe20003800000 */
[----:B------:R-:W-:Y:S11]  /*72b0*/  ISETP.NE.AND P0, PT, R73, RZ, PT ;  /* 0x000000ff4900720c */ /* 0x000ff60003f05270 */
[----:B------:R-:W-:Y:S05]  /*72c0*/  @P1 IMAD R3, R71, 0x1000, R72 ;  /* 0x0000100047031824 */ /* 0x000fea00078e0248 */
[----:B------:R-:W-:Y:S05]  /*72d0*/  @P1 IADD3 R2, PT, PT, R3, UR49, RZ ;  /* 0x0000003103021c10 */ /* 0x000fea000fffe0ff */
[----:B------:R-:W-:Y:S01]  /*72e0*/  @P1 IMAD.IADD R2, R61, 0x1, R2 ;  /* 0x000000013d021824 */ /* 0x000fe200078e0202 */
[----:B------:R-:W-:Y:S06]  /*72f0*/  @P0 BRA `(.L_x_108) ;  /* 0x00000000000c0947 */ /* 0x000fec0003800000 */
[----:B---3--:R-:W-:Y:S04]  /*7300*/  SHF.L.U32 R0, R48, 0x1f, RZ ;  /* 0x0000001f30007819 */ /* 0x008fe800000006ff */
[----:B------:R-:W3:Y:S02]  /*7310*/  SYNCS.PHASECHK.TRANS64.TRYWAIT P0, [R4+URZ+0x80], R0 ;  /* 0x00008000040075a7 */ /* 0x000ee400080011ff */
[----:B---3--:R-:W-:Y:S05]  /*7320*/  @!P0 BRA `(.L_x_109) ;  /* 0x0000002400b88947 */ /* 0x008fea0003800000 */
.L_x_108:
[----:B------:R-:W-:Y:S05]  /*7330*/  BSYNC B0 ;  /* 0x0000000000007941 */ /* 0x000fea0003800000 */
.L_x_107:
[----:B------:R-:W-:Y:S02]  /*7340*/  ISETP.NE.AND P0, PT, R74, RZ, PT ;  /* 0x000000ff4a00720c */ /* 0x000fe40003f05270 */
[----:B------:R-:W-:Y:S11]  /*7350*/  IADD3 R71, PT, PT, R71, 0x1, RZ ;  /* 0x0000000147477810 */ /* 0x000ff60007ffe0ff */
[----:B------:R-:W-:Y:S05]  /*7360*/  @P0 WARPSYNC.ALL ;  /* 0x0000000000000948 */ /* 0x000fea0003800000 */
[----:B------:R4:W1:Y:S04]  /*7370*/  @P0 LDSM.16.M88.4 R28, [R3+UR49+0x200] ;  /* 0x00020031031c083b */ /* 0x0008680008000200 */
[----:B------:R4:W1:Y:S02]  /*7380*/  @P0 LDSM.16.M88.4 R36, [R2+0x200] ;  /* 0x000200000224083b */ /* 0x0008640000000200 */
.L_x_106:
[----:B------:R-:W-:Y:S05]  /*7390*/  BSYNC B1 ;  /* 0x0000000000017941 */ /* 0x000fea0003800000 */
.L_x_105:
[----:B---3--:R-:W-:Y:S05]  /*73a0*/  VIADD R0, R25, 0x20 ;  /* 0x0000002019007836 */ /* 0x008fea0000000000 */
[----:B------:R-:W-:Y:S04]  /*73b0*/  SHF.R.U32.HI R0, RZ, 0x15, R0 ;  /* 0x00000015ff007819 */ /* 0x000fe80000011600 */
[----:B------:R-:W-:Y:S11]  /*73c0*/  LOP3.LUT P0, RZ, R0, 0x3, R52, 0x48, !PT ;  /* 0x0000000300ff7812 */ /* 0x000ff60007804834 */
[----:B------:R-:W-:Y:S02]  /*73d0*/  @!UPT UIADD3 URZ, UPT, UPT, URZ, URZ, URZ ;  /* 0x000000fffffff290 */ /* 0x000fe4000fffe0ff */
[----:B------:R-:W-:Y:S05]  /*73e0*/  @!P0 BRA `(.L_x_110) ;  /* 0x0000000000408947 */ /* 0x000fea0003800000 */
[----:B------:R-:W3:Y:S01]  /*73f0*/  LDCU.64 UR8, c[0x4][0x70] ;  /* 0x01000e00ff0877ac */ /* 0x000ee20008000a00 */
[----:B----4-:R-:W-:Y:S01]  /*7400*/  MOV R3, 0x0 ;  /* 0x0000000000037802 */ /* 0x010fe20000000f00 */
[----:B------:R-:W-:Y:S02]  /*7410*/  HFMA2 R12, -RZ, RZ, 0, 5.9604644775390625e-08 ;  /* 0x00000001ff0c7431 */ /* 0x000fe400000001ff */
[----:B-1----:R-:W-:Y:S02]  /*7420*/  IMAD.MOV.U32 R8, RZ, RZ, 0x192 ;  /* 0x00000192ff087424 */ /* 0x002fe400078e00ff */
[----:B------:R-:W-:Y:S01]  /*7430*/  IMAD.MOV.U32 R13, RZ, RZ, RZ ;  /* 0x000000ffff0d7224 */ /* 0x000fe200078e00ff */
[----:B------:R-:W1:Y:S01]  /*7440*/  LDCU.64 UR6, c[0x4][0x78] ;  /* 0x01000f00ff0677ac */ /* 0x000e620008000a00 */
[----:B------:R-:W4:Y:S01]  /*7450*/  LDC.64 R2, c[0x4][R3] ;  /* 0x0100000003027b82 */ /* 0x000f220000000a00 */
[----:B------:R-:W5:Y:S01]  /*7460*/  LDCU.64 UR4, c[0x4][0x10] ;  /* 0x01000200ff0477ac */ /* 0x000f620008000a00 */
[----:B---3--:R-:W-:Y:S01]  /*7470*/  MOV R5, UR9 ;  /* 0x0000000900057c02 */ /* 0x008fe20008000f00 */
[----:B------:R-:W-:Y:S01]  /*7480*/  IMAD.U32 R4, RZ, RZ, UR8 ;  /* 0x00000008ff047e24 */ /* 0x000fe2000f8e00ff */
[----:B-1----:R-:W-:Y:S01]  /*7490*/  MOV R7, UR7 ;  /* 0x0000000700077c02 */ /* 0x002fe20008000f00 */
[----:B------:R-:W-:Y:S01]  /*74a0*/  IMAD.U32 R6, RZ, RZ, UR6 ;  /* 0x00000006ff067e24 */ /* 0x000fe2000f8e00ff */
[----:B-----5:R-:W-:Y:S01]  /*74b0*/  MOV R11, UR5 ;  /* 0x00000005000b7c02 */ /* 0x020fe20008000f00 */
[----:B------:R-:W-:Y:S02]  /*74c0*/  IMAD.U32 R10, RZ, RZ, UR4 ;  /* 0x00000004ff0a7e24 */ /* 0x000fe4000f8e00ff */
[----:B------:R-:W-:Y:S07]  /*74d0*/  LEPC R20, `(.L_x_110) ;  /* 0x000000001014794e */ /* 0x000fee0000000000 */
[----:B--2-4-:R-:W-:Y:S05]  /*74e0*/  CALL.ABS.NOINC R2 ;  /* 0x0000000002007343 */ /* 0x014fea0003c00000 */
.L_x_110:
[----:B------:R-:W-:Y:S01]  /*74f0*/  ISETP.NE.AND P6, PT, R67, RZ, PT ;  /* 0x000000ff4300720c */ /* 0x000fe20003fc5270 */
[----:B------:R-:W-:Y:S05]  /*7500*/  WARPSYNC.ALL ;  /* 0x0000000000007948 */ /* 0x000fea0003800000 */
[----:B------:R-:W-:Y:S01]  /*7510*/  R2UR UR4, R25 ;  /* 0x00000000190472ca */ /* 0x000fe200000e0000 */
[--C-:B-1--4-:R-:W-:Y:S01]  /*7520*/  HADD2.F32 R3, -RZ, R28.reuse.H0_H0 ;  /* 0x2000001cff037230 */ /* 0x112fe20000004100 */
[----:B------:R-:W1:Y:S01]  /*7530*/  S2R R75, SR_CgaCtaId ;  /* 0x00000000004b7919 */ /* 0x000e620000008800 */
[--C-:B------:R-:W-:Y:S01]  /*7540*/  HADD2.F32 R20, -RZ, R29.reuse.H0_H0 ;  /* 0x2000001dff147230 */ /* 0x100fe20000004100 */
[----:B------:R-:W-:Y:S01]  /*7550*/  ISETP.NE.AND P0, PT, R50, RZ, PT ;  /* 0x000000ff3200720c */ /* 0x000fe20003f05270 */
[----:B------:R-:W-:Y:S01]  /*7560*/  HADD2.F32 R21, -RZ, R29.H1_H1 ;  /* 0x3000001dff157230 */ /* 0x000fe20000004100 */
[----:B------:R-:W-:Y:S07]  /*7570*/  BSSY.RECONVERGENT B0, `(.L_x_111) ;  /* 0x0000053000007945 */ /* 0x000fee0003800200 */
[----:B------:R-:W3:Y:S02]  /*7580*/  LDTM.16dp256bit.x4 R4, tmem[UR4+0x20] ;  /* 0x00002004000479ee */ /* 0x000ee40008120000 */
[C---:B---3--:R-:W-:Y:S01]  /*7590*/  FMUL R0, R24.reuse, R4 ;  /* 0x0000000418007220 */ /* 0x048fe20000400000 */
[----:B------:R-:W-:Y:S02]  /*75a0*/  HADD2.F32 R4, -RZ, R28.H1_H1 ;  /* 0x3000001cff047230 */ /* 0x000fe40000004100 */
[C---:B------:R-:W-:Y:S01]  /*75b0*/  FMUL R2, R24.reuse, R5 ;  /* 0x0000000518027220 */ /* 0x040fe20000400000 */
[C---:B------:R-:W-:Y:S01]  /*75c0*/  FMUL R7, R24.reuse, R7 ;  /* 0x0000000718077220 */ /* 0x040fe20000400000 */
[C---:B------:R-:W-:Y:S01]  /*75d0*/  FFMA R0, R27.reuse, R3, R0 ;  /* 0x000000031b007223 */ /* 0x040fe20000000000 */
[C---:B------:R-:W-:Y:S01]  /*75e0*/  FMUL R3, R24.reuse, R6 ;  /* 0x0000000618037220 */ /* 0x040fe20000400000 */
[C---:B------:R-:W-:Y:S01]  /*75f0*/  FFMA R2, R27.reuse, R4, R2 ;  /* 0x000000041b027223 */ /* 0x040fe20000000002 */
[C---:B------:R-:W-:Y:S01]  /*7600*/  FMUL R4, R24.reuse, R8 ;  /* 0x0000000818047220 */ /* 0x040fe20000400000 */
[----:B------:R-:W-:Y:S01]  /*7610*/  FMUL R8, R24, R12 ;  /* 0x0000000c18087220 */ /* 0x000fe20000400000 */
[C---:B------:R-:W-:Y:S01]  /*7620*/  FFMA R3, R27.reuse, R20, R3 ;  /* 0x000000141b037223 */ /* 0x040fe20000000003 */
[----:B------:R-:W-:Y:S01]  /*7630*/  FFMA R7, R27, R21, R7 ;  /* 0x000000151b077223 */ /* 0x000fe20000000007 */
[----:B------:R-:W-:Y:S01]  /*7640*/  F2FP.F16.F32.PACK_AB R32, R2, R0 ;  /* 0x000000000220723e */ /* 0x000fe200000000ff */
[C---:B------:R-:W-:Y:S01]  /*7650*/  FMUL R12, R24.reuse, R16 ;  /* 0x00000010180c7220 */ /* 0x040fe20000400000 */
[--C-:B------:R-:W-:Y:S02]  /*7660*/  HADD2.F32 R16, -RZ, R30.reuse.H0_H0 ;  /* 0x2000001eff107230 */ /* 0x100fe40000004100 */
[C---:B------:R-:W-:Y:S01]  /*7670*/  FMUL R5, R24.reuse, R9 ;  /* 0x0000000918057220 */ /* 0x040fe20000400000 */
[----:B------:R-:W-:Y:S01]  /*7680*/  F2FP.F16.F32.PACK_AB R33, R7, R3 ;  /* 0x000000030721723e */ /* 0x000fe200000000ff */
[----:B------:R-:W-:Y:S02]  /*7690*/  HADD2.F32 R0, -RZ, R30.H1_H1 ;  /* 0x3000001eff007230 */ /* 0x000fe40000004100 */
[C---:B------:R-:W-:Y:S01]  /*76a0*/  FMUL R6, R24.reuse, R10 ;  /* 0x0000000a18067220 */ /* 0x040fe20000400000 */
[--C-:B------:R-:W-:Y:S02]  /*76b0*/  HADD2.F32 R2, -RZ, R31.reuse.H0_H0 ;  /* 0x2000001fff027230 */ /* 0x100fe40000004100 */
[C---:B------:R-:W-:Y:S01]  /*76c0*/  FMUL R11, R24.reuse, R11 ;  /* 0x0000000b180b7220 */ /* 0x040fe20000400000 */
[----:B------:R-:W-:Y:S02]  /*76d0*/  HADD2.F32 R3, -RZ, R31.H1_H1 ;  /* 0x3000001fff037230 */ /* 0x000fe40000004100 */
[C---:B------:R-:W-:Y:S01]  /*76e0*/  FFMA R4, R27.reuse, R16, R4 ;  /* 0x000000101b047223 */ /* 0x040fe20000000004 */
[C---:B------:R-:W-:Y:S01]  /*76f0*/  FFMA R5, R27.reuse, R0, R5 ;  /* 0x000000001b057223 */ /* 0x040fe20000000005 */
[C---:B------:R-:W-:Y:S01]  /*7700*/  FFMA R6, R27.reuse, R2, R6 ;  /* 0x000000021b067223 */ /* 0x040fe20000000006 */
[--C-:B------:R-:W-:Y:S02]  /*7710*/  HADD2.F32 R0, -RZ, R36.reuse.H0_H0 ;  /* 0x20000024ff007230 */ /* 0x100fe40000004100 */
[----:B------:R-:W-:Y:S01]  /*7720*/  FFMA R11, R27, R3, R11 ;  /* 0x000000031b0b7223 */ /* 0x000fe2000000000b */
[----:B------:R-:W-:Y:S01]  /*7730*/  HADD2.F32 R2, -RZ, R36.H1_H1 ;  /* 0x30000024ff027230 */ /* 0x000fe20000004100 */
[----:B------:R-:W-:Y:S01]  /*7740*/  F2FP.F16.F32.PACK_AB R34, R5, R4 ;  /* 0x000000040522723e */ /* 0x000fe200000000ff */
[C---:B------:R-:W-:Y:S01]  /*7750*/  FMUL R9, R24.reuse, R13 ;  /* 0x0000000d18097220 */ /* 0x040fe20000400000 */
[--C-:B------:R-:W-:Y:S01]  /*7760*/  HADD2.F32 R3, -RZ, R37.reuse.H0_H0 ;  /* 0x20000025ff037230 */ /* 0x100fe20000004100 */
[----:B------:R-:W-:Y:S01]  /*7770*/  F2FP.F16.F32.PACK_AB R35, R11, R6 ;  /* 0x000000060b23723e */ /* 0x000fe200000000ff */
[C---:B------:R-:W-:Y:S01]  /*7780*/  FMUL R10, R24.reuse, R14 ;  /* 0x0000000e180a7220 */ /* 0x040fe20000400000 */
[C---:B------:R-:W-:Y:S01]  /*7790*/  FFMA R8, R27.reuse, R0, R8 ;  /* 0x000000001b087223 */ /* 0x040fe20000000008 */
[C---:B------:R-:W-:Y:S01]  /*77a0*/  FFMA R9, R27.reuse, R2, R9 ;  /* 0x000000021b097223 */ /* 0x040fe20000000009 */
[----:B------:R-:W-:Y:S01]  /*77b0*/  HADD2.F32 R0, -RZ, R37.H1_H1 ;  /* 0x30000025ff007230 */ /* 0x000fe20000004100 */
[----:B------:R3:W-:Y:S01]  /*77c0*/  STSM.16.M88.4 [R69+0x1200], R32 ;  /* 0x0012002045007844 */ /* 0x0007e20000000200 */
[----:B------:R-:W-:Y:S01]  /*77d0*/  FFMA R10, R27, R3, R10 ;  /* 0x000000031b0a7223 */ /* 0x000fe2000000000a */
[C---:B------:R-:W-:Y:S01]  /*77e0*/  FMUL R15, R24.reuse, R15 ;  /* 0x0000000f180f7220 */ /* 0x040fe20000400000 */
[----:B------:R-:W-:Y:S01]  /*77f0*/  F2FP.F16.F32.PACK_AB R8, R9, R8 ;  /* 0x000000080908723e */ /* 0x000fe200000000ff */
[--C-:B------:R-:W-:Y:S02]  /*7800*/  HADD2.F32 R2, -RZ, R38.reuse.H0_H0 ;  /* 0x20000026ff027230 */ /* 0x100fe40000004100 */
[C---:B------:R-:W-:Y:S01]  /*7810*/  FMUL R13, R24.reuse, R17 ;  /* 0x00000011180d7220 */ /* 0x040fe20000400000 */
[----:B------:R-:W-:Y:S02]  /*7820*/  HADD2.F32 R3, -RZ, R38.H1_H1 ;  /* 0x30000026ff037230 */ /* 0x000fe40000004100 */
[C---:B------:R-:W-:Y:S01]  /*7830*/  FMUL R14, R24.reuse, R18 ;  /* 0x00000012180e7220 */ /* 0x040fe20000400000 */
[--C-:B------:R-:W-:Y:S02]  /*7840*/  HADD2.F32 R4, -RZ, R39.reuse.H0_H0 ;  /* 0x20000027ff047230 */ /* 0x100fe40000004100 */
[C---:B------:R-:W-:Y:S01]  /*7850*/  FFMA R15, R27.reuse, R0, R15 ;  /* 0x000000001b0f7223 */ /* 0x040fe2000000000f */
[----:B------:R-:W-:Y:S01]  /*7860*/  MOV R0, UR50 ;  /* 0x0000003200007c02 */ /* 0x000fe20008000f00 */
        /* <DEDUP_REMOVED lines=8> */
[----:B------:R-:W-:Y:S02]  /*78f0*/  F2FP.F16.F32.PACK_AB R11, R19, R14 ;  /* 0x0000000e130b723e */ /* 0x000fe400000000ff */
[----:B------:R-:W-:Y:S02]  /*7900*/  @P6 LEA R0, R0, UR49, 0x3 ;  /* 0x0000003100006c11 */ /* 0x000fe4000f8e18ff */
[----:B------:R-:W-:Y:S01]  /*7910*/  LEA R2, R71, UR49, 0x3 ;  /* 0x0000003147027c11 */ /* 0x000fe2000f8e18ff */
[----:B------:R3:W-:Y:S01]  /*7920*/  STSM.16.M88.4 [R68+0x1200], R8 ;  /* 0x0012000844007844 */ /* 0x0007e20000000200 */
[----:B------:R-:W-:Y:S02]  /*7930*/  @P6 IADD3 R0, PT, PT, R0, 0xa0, RZ ;  /* 0x000000a000006810 */ /* 0x000fe40007ffe0ff */
[----:B------:R-:W-:Y:S01]  /*7940*/  @P6 SHF.L.U32 R3, R48, 0x1f, RZ ;  /* 0x0000001f30036819 */ /* 0x000fe200000006ff */
[----:B------:R-:W-:Y:S01]  /*7950*/  @!PT LDS RZ, [RZ] ;  /* 0x00000000fffff984 */ /* 0x000fe20000000800 */
[----:B------:R-:W-:Y:S01]  /*7960*/  @!PT LDS RZ, [RZ] ;  /* 0x00000000fffff984 */ /* 0x000fe20000000800 */
[----:B------:R-:W-:Y:S01]  /*7970*/  @!PT LDS RZ, [RZ] ;  /* 0x00000000fffff984 */ /* 0x000fe20000000800 */
[----:B------:R-:W-:Y:S01]  /*7980*/  @!PT LDS RZ, [RZ] ;  /* 0x00000000fffff984 */ /* 0x000fe20000000800 */
[----:B------:R4:W-:Y:S06]  /*7990*/  MEMBAR.ALL.CTA ;  /* 0x0000000000007992 */ /* 0x0009ec0000008000 */
[----:B----4-:R-:W4:Y:S01]  /*79a0*/  FENCE.VIEW.ASYNC.S ;  /* 0x00000000000073c6 */ /* 0x010f220000000000 */
[----:B-1----:R-:W-:Y:S01]  /*79b0*/  @P6 PRMT R0, R75, 0x654, R0 ;  /* 0x000006544b006816 */ /* 0x002fe20000000000 */
[----:B----4-:R-:W-:Y:S06]  /*79c0*/  BAR.SYNC.DEFER_BLOCKING 0x1, 0x80 ;  /* 0x0042000000007b1d */ /* 0x010fec0000010000 */
[----:B------:R-:W-:Y:S05]  /*79d0*/  @P0 BRA `(.L_x_112) ;  /* 0x0000000000300947 */ /* 0x000fea0003800000 */
[----:B------:R-:W1:Y:S01]  /*79e0*/  LDCU.64 UR6, c[0x0][0x348] ;  /* 0x00006900ff0677ac */ /* 0x000e620008000a00 */
[----:B------:R-:W-:Y:S02]  /*79f0*/  R2UR UR10, R65 ;  /* 0x00000000410a72ca */ /* 0x000fe400000e0000 */
[----:B------:R-:W-:Y:S01]  /*7a00*/  R2UR UR11, R64 ;  /* 0x00000000400b72ca */ /* 0x000fe200000e0000 */
[----:B------:R-:W-:Y:S01]  /*7a10*/  UIADD3 UR9, UPT, UPT, UR41, 0x20, URZ ;  /* 0x0000002029097890 */ /* 0x000fe2000fffe0ff */
[----:B------:R-:W-:Y:S01]  /*7a20*/  R2UR UR12, R62 ;  /* 0x000000003e0c72ca */ /* 0x000fe200000e0000 */
[----:B------:R-:W-:Y:S01]  /*7a30*/  UIADD3 UR8, UPT, UPT, UR49, 0x1200, URZ ;  /* 0x0000120031087890 */ /* 0x000fe2000fffe0ff */
[----:B------:R-:W-:Y:S01]  /*7a40*/  R2UR UR13, R63 ;  /* 0x000000003f0d72ca */ /* 0x000fe200000e0000 */
[----:B-1----:R-:W-:Y:S04]  /*7a50*/  UIADD3 UR4, UP0, UPT, UR6, 0x780, URZ ;  /* 0x0000078006047890 */ /* 0x002fe8000ff1e0ff */
[----:B------:R-:W-:Y:S09]  /*7a60*/  UIADD3.X UR5, UPT, UPT, URZ, UR7, URZ, UP0, !UPT ;  /* 0x00000007ff057290 */ /* 0x000ff200087fe4ff */
[----:B------:R1:W-:Y:S01]  /*7a70*/  UTMASTG.5D.IM2COL [UR8], [UR4] ;  /* 0x00000008040073b5 */ /* 0x0003e20008060000 */
[----:B------:R0:W-:Y:S01]  /*7a80*/  UTMACMDFLUSH ;  /* 0x00000000000079b7 */ /* 0x0001e20000000000 */
[----:B-1----:R-:W-:Y:S04]  /*7a90*/  DEPBAR.LE SB0, 0x1 ;  /* 0x000080400000791a */ /* 0x002fe80000000000 */
.L_x_112:
[----:B------:R-:W-:Y:S05]  /*7aa0*/  BSYNC.RECONVERGENT B0 ;  /* 0x0000000000007941 */ /* 0x000fea0003800200 */
.L_x_111:
[----:B------:R-:W-:Y:S01]  /*7ab0*/  BAR.SYNC.DEFER_BLOCKING 0x1, 0x80 ;  /* 0x0042000000007b1d */ /* 0x000fe20000010000 */
[----:B------:R-:W-:Y:S04]  /*7ac0*/  UIADD3 UR4, UPT, UPT, UR50, 0x1, URZ ;  /* 0x0000000132047890 */ /* 0x000fe8000fffe0ff */
[----:B------:R-:W-:Y:S04]  /*7ad0*/  UISETP.NE.AND UP0, UPT, UR4, 0x4, UPT ;  /* 0x000000040400788c */ /* 0x000fe8000bf05270 */
[----:B------:R-:W-:Y:S01]  /*7ae0*/  USEL UR40, UR4, URZ, UP0 ;  /* 0x000000ff04287287 */ /* 0x000fe20008000000 */
[----:B------:R1:W-:Y:S01]  /*7af0*/  @P6 SYNCS.ARRIVE.TRANS64.RED.A1T0 RZ, [R0+URZ], RZ ;  /* 0x000000ff00ff69a7 */ /* 0x0003e200081004ff */
[----:B------:R-:W-:Y:S01]  /*7b00*/  BSSY B1, `(.L_x_113) ;  /* 0x0000014000017945 */ /* 0x000fe20003800000 */
[----:B------:R-:W4:Y:S02]  /*7b10*/  @P6 SYNCS.PHASECHK.TRANS64.TRYWAIT P0, [R2+URZ+0x80], R3 ;  /* 0x00008003020065a7 */ /* 0x000f2400080011ff */
[----:B----4-:R-:W-:Y:S01]  /*7b20*/  @P6 SEL R73, RZ, 0x1, !P0 ;  /* 0x00000001ff496807 */ /* 0x010fe20004000000 */
[----:B-1----:R-:W-:Y:S06]  /*7b30*/  @!P6 BRA `(.L_x_114) ;  /* 0x000000000040e947 */ /* 0x002fec0003800000 */
[----:B------:R-:W-:Y:S01]  /*7b40*/  ISETP.NE.AND P1, PT, R74, RZ, PT ;  /* 0x000000ff4a00720c */ /* 0x000fe20003f25270 */
[----:B------:R-:W-:Y:S01]  /*7b50*/  BSSY B0, `(.L_x_115) ;  /* 0x0000009000007945 */ /* 0x000fe20003800000 */
[----:B------:R-:W-:Y:S11]  /*7b60*/  ISETP.NE.AND P0, PT, R73, RZ, PT ;  /* 0x000000ff4900720c */ /* 0x000ff60003f05270 */
[----:B------:R-:W-:Y:S05]  /*7b70*/  @P1 IMAD R3, R71, 0x1000, R72 ;  /* 0x0000100047031824 */ /* 0x000fea00078e0248 */
[----:B------:R-:W-:Y:S05]  /*7b80*/  @P1 IADD3 R0, PT, PT, R3, UR49, RZ ;  /* 0x0000003103001c10 */ /* 0x000fea000fffe0ff */
[----:B------:R-:W-:Y:S01]  /*7b90*/  @P1 IMAD.IADD R0, R61, 0x1, R0 ;  /* 0x000000013d001824 */ /* 0x000fe200078e0200 */
[----:B------:R-:W-:Y:S06]  /*7ba0*/  @P0 BRA `(.L_x_116) ;  /* 0x00000000000c0947 */ /* 0x000fec0003800000 */
[----:B------:R-:W-:Y:S04]  /*7bb0*/  SHF.L.U32 R4, R48, 0x1f, RZ ;  /* 0x0000001f30047819 */ /* 0x000fe800000006ff */
[----:B------:R-:W1:Y:S02]  /*7bc0*/  SYNCS.PHASECHK.TRANS64.TRYWAIT P0, [R2+URZ+0x80], R4 ;  /* 0x00008004020075a7 */ /* 0x000e6400080011ff */
[----:B-1----:R-:W-:Y:S05]  /*7bd0*/  @!P0 BRA `(.L_x_117) ;  /* 0x0000001c00a08947 */ /* 0x002fea0003800000 */
.L_x_116:
[----:B------:R-:W-:Y:S05]  /*7be0*/  BSYNC B0 ;  /* 0x0000000000007941 */ /* 0x000fea0003800000 */
.L_x_115:
[----:B------:R-:W-:Y:S02]  /*7bf0*/  ISETP.NE.AND P0, PT, R74, RZ, PT ;  /* 0x000000ff4a00720c */ /* 0x000fe40003f05270 */
[----:B------:R-:W-:Y:S11]  /*7c00*/  IADD3 R71, PT, PT, R71, 0x1, RZ ;  /* 0x0000000147477810 */ /* 0x000ff60007ffe0ff */
[----:B------:R-:W-:Y:S05]  /*7c10*/  @P0 WARPSYNC.ALL ;  /* 0x0000000000000948 */ /* 0x000fea0003800000 */
[----:B------:R4:W1:Y:S04]  /*7c20*/  @P0 LDSM.16.M88.4 R28, [R3+UR49+0x200] ;  /* 0x00020031031c083b */ /* 0x0008680008000200 */
[----:B------:R4:W1:Y:S02]  /*7c30*/  @P0 LDSM.16.M88.4 R36, [R0+0x200] ;  /* 0x000200000024083b */ /* 0x0008640000000200 */
.L_x_114:
[----:B------:R-:W-:Y:S05]  /*7c40*/  BSYNC B1 ;  /* 0x0000000000017941 */ /* 0x000fea0003800000 */
.L_x_113:
[----:B----4-:R-:W-:Y:S05]  /*7c50*/  VIADD R0, R25, 0x40 ;  /* 0x0000004019007836 */ /* 0x010fea0000000000 */
[----:B------:R-:W-:Y:S04]  /*7c60*/  SHF.R.U32.HI R0, RZ, 0x15, R0 ;  /* 0x00000015ff007819 */ /* 0x000fe80000011600 */
[----:B------:R-:W-:Y:S11]  /*7c70*/  LOP3.LUT P0, RZ, R0, 0x3, R52, 0x48, !PT ;  /* 0x0000000300ff7812 */ /* 0x000ff60007804834 */
[----:B------:R-:W-:Y:S02]  /*7c80*/  @!UPT UIADD3 URZ, UPT, UPT, URZ, URZ, URZ ;  /* 0x000000fffffff290 */ /* 0x000fe4000fffe0ff */
[----:B------:R-:W-:Y:S05]  /*7c90*/  @!P0 BRA `(.L_x_118) ;  /* 0x0000000000408947 */ /* 0x000fea0003800000 */
[----:B------:R-:W4:Y:S01]  /*7ca0*/  LDCU.64 UR8, c[0x4][0x70] ;  /* 0x01000e00ff0877ac */ /* 0x000f220008000a00 */
[----:B------:R-:W-:Y:S01]  /*7cb0*/  MOV R3, 0x0 ;  /* 0x0000000000037802 */ /* 0x000fe20000000f00 */
[----:B------:R-:W-:Y:S02]  /*7cc0*/  HFMA2 R12, -RZ, RZ, 0, 5.9604644775390625e-08 ;  /* 0x00000001ff0c7431 */ /* 0x000fe400000001ff */
[----:B---3--:R-:W-:Y:S02]  /*7cd0*/  IMAD.MOV.U32 R8, RZ, RZ, 0x192 ;  /* 0x00000192ff087424 */ /* 0x008fe400078e00ff */
[----:B------:R-:W-:Y:S01]  /*7ce0*/  IMAD.MOV.U32 R13, RZ, RZ, RZ ;  /* 0x000000ffff0d7224 */ /* 0x000fe200078e00ff */
[----:B------:R-:W3:Y:S01]  /*7cf0*/  LDCU.64 UR6, c[0x4][0x78] ;  /* 0x01000f00ff0677ac */ /* 0x000ee20008000a00 */
[----:B-1----:R-:W1:Y:S01]  /*7d00*/  LDC.64 R2, c[0x4][R3] ;  /* 0x0100000003027b82 */ /* 0x002e620000000a00 */
[----:B------:R-:W5:Y:S01]  /*7d10*/  LDCU.64 UR4, c[0x4][0x10] ;  /* 0x01000200ff0477ac */ /* 0x000f620008000a00 */
[----:B----4-:R-:W-:Y:S01]  /*7d20*/  MOV R5, UR9 ;  /* 0x0000000900057c02 */ /* 0x010fe20008000f00 */
[----:B------:R-:W-:Y:S01]  /*7d30*/  IMAD.U32 R4, RZ, RZ, UR8 ;  /* 0x00000008ff047e24 */ /* 0x000fe2000f8e00ff */
[----:B---3--:R-:W-:Y:S01]  /*7d40*/  MOV R7, UR7 ;  /* 0x0000000700077c02 */ /* 0x008fe20008000f00 */
[----:B------:R-:W-:Y:S01]  /*7d50*/  IMAD.U32 R6, RZ, RZ, UR6 ;  /* 0x00000006ff067e24 */ /* 0x000fe2000f8e00ff */
[----:B-----5:R-:W-:Y:S01]  /*7d60*/  MOV R11, UR5 ;  /* 0x00000005000b7c02 */ /* 0x020fe20008000f00 */
[----:B------:R-:W-:Y:S02]  /*7d70*/  IMAD.U32 R10, RZ, RZ, UR4 ;  /* 0x00000004ff0a7e24 */ /* 0x000fe4000f8e00ff */
[----:B------:R-:W-:Y:S07]  /*7d80*/  LEPC R20, `(.L_x_118) ;  /* 0x000000001014794e */ /* 0x000fee0000000000 */
[----:B-12---:R-:W-:Y:S05]  /*7d90*/  CALL.ABS.NOINC R2 ;  /* 0x0000000002007343 */ /* 0x006fea0003c00000 */
.L_x_118:
[----:B------:R-:W-:Y:S01]  /*7da0*/  ISETP.NE.AND P6, PT, R67, RZ, PT ;  /* 0x000000ff4300720c */ /* 0x000fe20003fc5270 */
[----:B------:R-:W-:Y:S05]  /*7db0*/  WARPSYNC.ALL ;  /* 0x0000000000007948 */ /* 0x000fea0003800000 */
[----:B------:R-:W-:Y:S01]  /*7dc0*/  R2UR UR4, R25 ;  /* 0x00000000190472ca */ /* 0x000fe200000e0000 */
[--C-:B-1----:R-:W-:Y:S01]  /*7dd0*/  HADD2.F32 R3, -RZ, R28.reuse.H0_H0 ;  /* 0x2000001cff037230 */ /* 0x102fe20000004100 */
[----:B------:R-:W-:Y:S01]  /*7de0*/  ISETP.NE.AND P0, PT, R50, RZ, PT ;  /* 0x000000ff3200720c */ /* 0x000fe20003f05270 */
[--C-:B------:R-:W-:Y:S01]  /*7df0*/  HADD2.F32 R20, -RZ, R29.reuse.H0_H0 ;  /* 0x2000001dff147230 */ /* 0x100fe20000004100 */
[----:B------:R-:W-:Y:S01]  /*7e00*/  BSSY.RECONVERGENT B0, `(.L_x_119) ;  /* 0x0000054000007945 */ /* 0x000fe20003800200 */
[----:B------:R-:W-:Y:S08]  /*7e10*/  HADD2.F32 R21, -RZ, R29.H1_H1 ;  /* 0x3000001dff157230 */ /* 0x000ff00000004100 */
[----:B---3--:R-:W1:Y:S02]  /*7e20*/  LDTM.16dp256bit.x4 R4, tmem[UR4+0x40] ;  /* 0x00004004000479ee */ /* 0x008e640008120000 */
[C---:B-1----:R-:W-:Y:S01]  /*7e30*/  FMUL R0, R24.reuse, R4 ;  /* 0x0000000418007220 */ /* 0x042fe20000400000 */
[----:B------:R-:W-:Y:S02]  /*7e40*/  HADD2.F32 R4, -RZ, R28.H1_H1 ;  /* 0x3000001cff047230 */ /* 0x000fe40000004100 */
[C---:B------:R-:W-:Y:S01]  /*7e50*/  FMUL R2, R24.reuse, R5 ;  /* 0x0000000518027220 */ /* 0x040fe20000400000 */
[C---:B------:R-:W-:Y:S01]  /*7e60*/  FMUL R7, R24.reuse, R7 ;  /* 0x0000000718077220 */ /* 0x040fe20000400000 */
[C---:B------:R-:W-:Y:S01]  /*7e70*/  FFMA R0, R27.reuse, R3, R0 ;  /* 0x000000031b007223 */ /* 0x040fe20000000000 */
[C---:B------:R-:W-:Y:S01]  /*7e80*/  FMUL R3, R24.reuse, R6 ;  /* 0x0000000618037220 */ /* 0x040fe20000400000 */
[C---:B------:R-:W-:Y:S01]  /*7e90*/  FFMA R2, R27.reuse, R4, R2 ;  /* 0x000000041b027223 */ /* 0x040fe20000000002 */
[C---:B------:R-:W-:Y:S01]  /*7ea0*/  FMUL R4, R24.reuse, R8 ;  /* 0x0000000818047220 */ /* 0x040fe20000400000 */
[C---:B------:R-:W-:Y:S01]  /*7eb0*/  FMUL R8, R24.reuse, R12 ;  /* 0x0000000c18087220 */ /* 0x040fe20000400000 */
[----:B------:R-:W-:Y:S01]  /*7ec0*/  FMUL R12, R24, R16 ;  /* 0x00000010180c7220 */ /* 0x000fe20000400000 */
[C---:B------:R-:W-:Y:S01]  /*7ed0*/  FFMA R3, R27.reuse, R20, R3 ;  /* 0x000000141b037223 */ /* 0x040fe20000000003 */
[----:B------:R-:W-:Y:S01]  /*7ee0*/  F2FP.F16.F32.PACK_AB R32, R2, R0 ;  /* 0x000000000220723e */ /* 0x000fe200000000ff */
[--C-:B------:R-:W-:Y:S02]  /*7ef0*/  HADD2.F32 R16, -RZ, R30.reuse.H0_H0 ;  /* 0x2000001eff107230 */ /* 0x100fe40000004100 */
[C---:B------:R-:W-:Y:S01]  /*7f00*/  FMUL R5, R24.reuse, R9 ;  /* 0x0000000918057220 */ /* 0x040fe20000400000 */
[----:B------:R-:W-:Y:S02]  /*7f10*/  HADD2.F32 R0, -RZ, R30.H1_H1 ;  /* 0x3000001eff007230 */ /* 0x000fe40000004100 */
[C---:B------:R-:W-:Y:S01]  /*7f20*/  FFMA R7, R27.reuse, R21, R7 ;  /* 0x000000151b077223 */ /* 0x040fe20000000007 */
[--C-:B------:R-:W-:Y:S02]  /*7f30*/  HADD2.F32 R2, -RZ, R31.reuse.H0_H0 ;  /* 0x2000001fff027230 */ /* 0x100fe40000004100 */
[C---:B------:R-:W-:Y:S01]  /*7f40*/  FMUL R6, R24.reuse, R10 ;  /* 0x0000000a18067220 */ /* 0x040fe20000400000 */
[C---:B------:R-:W-:Y:S01]  /*7f50*/  FFMA R4, R27.reuse, R16, R4 ;  /* 0x000000101b047223 */ /* 0x040fe20000000004 */
[----:B------:R-:W-:Y:S01]  /*7f60*/  FFMA R5, R27, R0, R5 ;  /* 0x000000001b057223 */ /* 0x000fe20000000005 */
[----:B------:R-:W-:Y:S01]  /*7f70*/  F2FP.F16.F32.PACK_AB R33, R7, R3 ;  /* 0x000000030721723e */ /* 0x000fe200000000ff */
[----:B------:R-:W-:Y:S02]  /*7f80*/  HADD2.F32 R16, -RZ, R31.H1_H1 ;  /* 0x3000001fff107230 */ /* 0x000fe40000004100 */
        /* <DEDUP_REMOVED lines=9> */
[C---:B------:R-:W-:Y:S01]  /*8020*/  FFMA R8, R27.reuse, R0, R8 ;  /* 0x000000001b087223 */ /* 0x040fe20000000008 */
[C---:B------:R-:W-:Y:S01]  /*8030*/  FFMA R9, R27.reuse, R2, R9 ;  /* 0x000000021b097223 */ /* 0x040fe20000000009 */
[----:B------:R-:W-:Y:S02]  /*8040*/  HADD2.F32 R0, -RZ, R37.H1_H1 ;  /* 0x30000025ff007230 */ /* 0x000fe40000004100 */
[----:B------:R-:W-:Y:S01]  /*8050*/  FFMA R10, R27, R3, R10 ;  /* 0x000000031b0a7223 */ /* 0x000fe2000000000a */
[----:B------:R-:W-:Y:S01]  /*8060*/  F2FP.F16.F32.PACK_AB R35, R11, R6 ;  /* 0x000000060b23723e */ /* 0x000fe200000000ff */
[C---:B------:R-:W-:Y:S01]  /*8070*/  FMUL R15, R24.reuse, R15 ;  /* 0x0000000f180f7220 */ /* 0x040fe20000400000 */
[--C-:B------:R-:W-:Y:S02]  /*8080*/  HADD2.F32 R2, -RZ, R38.reuse.H0_H0 ;  /* 0x20000026ff027230 */ /* 0x100fe40000004100 */
[C---:B------:R-:W-:Y:S01]  /*8090*/  FMUL R13, R24.reuse, R17 ;  /* 0x00000011180d7220 */ /* 0x040fe20000400000 */
[----:B------:R-:W-:Y:S01]  /*80a0*/  HADD2.F32 R3, -RZ, R38.H1_H1 ;  /* 0x30000026ff037230 */ /* 0x000fe20000004100 */
[----:B------:R1:W-:Y:S01]  /*80b0*/  STSM.16.M88.4 [R69+0x2200], R32 ;  /* 0x0022002045007844 */ /* 0x0003e20000000200 */
[----:B------:R-:W-:Y:S01]  /*80c0*/  F2FP.F16.F32.PACK_AB R8, R9, R8 ;  /* 0x000000080908723e */ /* 0x000fe200000000ff */
[--C-:B------:R-:W-:Y:S02]  /*80d0*/  HADD2.F32 R4, -RZ, R39.reuse.H0_H0 ;  /* 0x20000027ff047230 */ /* 0x100fe40000004100 */
[C---:B------:R-:W-:Y:S01]  /*80e0*/  FMUL R14, R24.reuse, R18 ;  /* 0x00000012180e7220 */ /* 0x040fe20000400000 */
[----:B------:R-:W-:Y:S02]  /*80f0*/  HADD2.F32 R5, -RZ, R39.H1_H1 ;  /* 0x30000027ff057230 */ /* 0x000fe40000004100 */
[C---:B------:R-:W-:Y:S01]  /*8100*/  FFMA R15, R27.reuse, R0, R15 ;  /* 0x000000001b0f7223 */ /* 0x040fe2000000000f */
[----:B------:R-:W-:Y:S01]  /*8110*/  MOV R0, UR40 ;  /* 0x0000002800007c02 */ /* 0x000fe20008000f00 */
        /* <DEDUP_REMOVED lines=18> */
[----:B---3--:R-:W3:Y:S01]  /*8240*/  FENCE.VIEW.ASYNC.S ;  /* 0x00000000000073c6 */ /* 0x008ee20000000000 */
[----:B------:R-:W-:Y:S01]  /*8250*/  @P6 PRMT R0, R75, 0x654, R0 ;  /* 0x000006544b006816 */ /* 0x000fe20000000000 */
[----:B---3--:R-:W-:Y:S06]  /*8260*/  BAR.SYNC.DEFER_BLOCKING 0x1, 0x80 ;  /* 0x0042000000007b1d */ /* 0x008fec0000010000 */
[----:B------:R-:W-:Y:S05]  /*8270*/  @P0 BRA `(.L_x_120) ;  /* 0x0000000000300947 */ /* 0x000fea0003800000 */
[----:B------:R-:W3:Y:S01]  /*8280*/  LDCU.64 UR6, c[0x0][0x348] ;  /* 0x00006900ff0677ac */ /* 0x000ee20008000a00 */
[----:B------:R-:W-:Y:S02]  /*8290*/  R2UR UR10, R65 ;  /* 0x00000000410a72ca */ /* 0x000fe400000e0000 */
[----:B------:R-:W-:Y:S01]  /*82a0*/  R2UR UR11, R64 ;  /* 0x00000000400b72ca */ /* 0x000fe200000e0000 */
[----:B------:R-:W-:Y:S01]  /*82b0*/  UIADD3 UR9, UPT, UPT, UR41, 0x40, URZ ;  /* 0x0000004029097890 */ /* 0x000fe2000fffe0ff */
[----:B------:R-:W-:Y:S01]  /*82c0*/  R2UR UR12, R62 ;  /* 0x000000003e0c72ca */ /* 0x000fe200000e0000 */
[----:B------:R-:W-:Y:S01]  /*82d0*/  UIADD3 UR8, UPT, UPT, UR49, 0x2200, URZ ;  /* 0x0000220031087890 */ /* 0x000fe2000fffe0ff */
[----:B------:R-:W-:Y:S01]  /*82e0*/  R2UR UR13, R63 ;  /* 0x000000003f0d72ca */ /* 0x000fe200000e0000 */
[----:B---3--:R-:W-:Y:S04]  /*82f0*/  UIADD3 UR4, UP0, UPT, UR6, 0x780, URZ ;  /* 0x0000078006047890 */ /* 0x008fe8000ff1e0ff */
[----:B------:R-:W-:Y:S09]  /*8300*/  UIADD3.X UR5, UPT, UPT, URZ, UR7, URZ, UP0, !UPT ;  /* 0x00000007ff057290 */ /* 0x000ff200087fe4ff */
[----:B------:R3:W-:Y:S01]  /*8310*/  UTMASTG.5D.IM2COL [UR8], [UR4] ;  /* 0x00000008040073b5 */ /* 0x0007e20008060000 */
[----:B------:R0:W-:Y:S01]  /*8320*/  UTMACMDFLUSH ;  /* 0x00000000000079b7 */ /* 0x0001e20000000000 */
[----:B---3--:R-:W-:Y:S04]  /*8330*/  DEPBAR.LE SB0, 0x1 ;  /* 0x000080400000791a */ /* 0x008fe80000000000 */
.L_x_120:
[----:B------:R-:W-:Y:S05]  /*8340*/  BSYNC.RECONVERGENT B0 ;  /* 0x0000000000007941 */ /* 0x000fea0003800200 */
.L_x_119:
        /* <DEDUP_REMOVED lines=8> */
[----:B---3--:R-:W-:Y:S06]  /*83d0*/  @!P6 BRA `(.L_x_122) ;  /* 0x000000000040e947 */ /* 0x008fec0003800000 */
        /* <DEDUP_REMOVED lines=8> */
[----:B------:R-:W3:Y:S02]  /*8460*/  SYNCS.PHASECHK.TRANS64.TRYWAIT P0, [R3+URZ+0x80], R0 ;  /* 0x00008000030075a7 */ /* 0x000ee400080011ff */
[----:B---3--:R-:W-:Y:S05]  /*8470*/  @!P0 BRA `(.L_x_125) ;  /* 0x00000014008c8947 */ /* 0x008fea0003800000 */
.L_x_124:
[----:B------:R-:W-:Y:S05]  /*8480*/  BSYNC B0 ;  /* 0x0000000000007941 */ /* 0x000fea0003800000 */
.L_x_123:
[----:B------:R-:W-:Y:S11]  /*8490*/  ISETP.NE.AND P0, PT, R74, RZ, PT ;  /* 0x000000ff4a00720c */ /* 0x000ff60003f05270 */
[----:B------:R-:W-:Y:S02]  /*84a0*/  @!UPT UIADD3 URZ, UPT, UPT, URZ, URZ, URZ ;  /* 0x000000fffffff290 */ /* 0x000fe4000fffe0ff */
[----:B------:R-:W-:Y:S05]  /*84b0*/  @P0 WARPSYNC.ALL ;  /* 0x0000000000000948 */ /* 0x000fea0003800000 */
[----:B------:R4:W1:Y:S04]  /*84c0*/  @P0 LDSM.16.M88.4 R28, [R71+UR49+0x200] ;  /* 0x00020031471c083b */ /* 0x0008680008000200 */
[----:B------:R4:W1:Y:S02]  /*84d0*/  @P0 LDSM.16.M88.4 R36, [R2+0x200] ;  /* 0x000200000224083b */ /* 0x0008640000000200 */
.L_x_122:
[----:B------:R-:W-:Y:S05]  /*84e0*/  BSYNC B1 ;  /* 0x0000000000017941 */ /* 0x000fea0003800000 */
.L_x_121:
[----:B---3--:R-:W-:Y:S05]  /*84f0*/  VIADD R0, R25, 0x60 ;  /* 0x0000006019007836 */ /* 0x008fea0000000000 */
[----:B------:R-:W-:Y:S04]  /*8500*/  SHF.R.U32.HI R0, RZ, 0x15, R0 ;  /* 0x00000015ff007819 */ /* 0x000fe80000011600 */
[----:B------:R-:W-:Y:S11]  /*8510*/  LOP3.LUT P0, RZ, R0, 0x3, R52, 0x48, !PT ;  /* 0x0000000300ff7812 */ /* 0x000ff60007804834 */
[----:B------:R-:W-:Y:S02]  /*8520*/  @!UPT UIADD3 URZ, UPT, UPT, URZ, URZ, URZ ;  /* 0x000000fffffff290 */ /* 0x000fe4000fffe0ff */
[----:B------:R-:W-:Y:S05]  /*8530*/  @!P0 BRA `(.L_x_126) ;  /* 0x0000000000408947 */ /* 0x000fea0003800000 */
[----:B------:R-:W3:Y:S01]  /*8540*/  LDCU.64 UR8, c[0x4][0x70] ;  /* 0x01000e00ff0877ac */ /* 0x000ee20008000a00 */
[----:B------:R-:W-:Y:S01]  /*8550*/  MOV R3, 0x0 ;  /* 0x0000000000037802 */ /* 0x000fe20000000f00 */
[----:B------:R-:W-:Y:S02]  /*8560*/  HFMA2 R12, -RZ, RZ, 0, 5.9604644775390625e-08 ;  /* 0x00000001ff0c7431 */ /* 0x000fe400000001ff */
[----:B-1----:R-:W-:Y:S02]  /*8570*/  IMAD.MOV.U32 R8, RZ, RZ, 0x192 ;  /* 0x00000192ff087424 */ /* 0x002fe400078e00ff */
[----:B------:R-:W-:Y:S01]  /*8580*/  IMAD.MOV.U32 R13, RZ, RZ, RZ ;  /* 0x000000ffff0d7224 */ /* 0x000fe200078e00ff */
[----:B------:R-:W1:Y:S01]  /*8590*/  LDCU.64 UR6, c[0x4][0x78] ;  /* 0x01000f00ff0677ac */ /* 0x000e620008000a00 */
[----:B----4-:R-:W4:Y:S01]  /*85a0*/  LDC.64 R2, c[0x4][R3] ;  /* 0x0100000003027b82 */ /* 0x010f220000000a00 */
        /* <DEDUP_REMOVED lines=9> */
.L_x_126:
[----:B------:R-:W-:Y:S01]  /*8640*/  ISETP.NE.AND P0, PT, R50, RZ, PT ;  /* 0x000000ff3200720c */ /* 0x000fe20003f05270 */
[----:B------:R-:W-:Y:S05]  /*8650*/  WARPSYNC.ALL ;  /* 0x0000000000007948 */ /* 0x000fea0003800000 */
[----:B------:R-:W-:Y:S01]  /*8660*/  R2UR UR4, R25 ;  /* 0x00000000190472ca */ /* 0x000fe200000e0000 */
[----:B------:R-:W3:Y:S01]  /*8670*/  S2UR UR5, SR_CgaCtaId ;  /* 0x00000000000579c3 */ /* 0x000ee20000008800 */
[--C-:B-1----:R-:W-:Y:S01]  /*8680*/  HADD2.F32 R0, -RZ, R28.reuse.H0_H0 ;  /* 0x2000001cff007230 */ /* 0x102fe20000004100 */
[----:B------:R-:W-:Y:S01]  /*8690*/  BSSY.RECONVERGENT B0, `(.L_x_127) ;  /* 0x0000054000007945 */ /* 0x000fe20003800200 */
[----:B----4-:R-:W-:Y:S02]  /*86a0*/  HADD2.F32 R2, -RZ, R28.H1_H1 ;  /* 0x3000001cff027230 */ /* 0x010fe40000004100 */
[--C-:B------:R-:W-:Y:S02]  /*86b0*/  HADD2.F32 R3, -RZ, R29.reuse.H0_H0 ;  /* 0x2000001dff037230 */ /* 0x100fe40000004100 */
[----:B------:R-:W-:Y:S02]  /*86c0*/  HADD2.F32 R20, -RZ, R29.H1_H1 ;  /* 0x3000001dff147230 */ /* 0x000fe40000004100 */
[--C-:B------:R-:W-:Y:S02]  /*86d0*/  HADD2.F32 R21, -RZ, R30.reuse.H0_H0 ;  /* 0x2000001eff157230 */ /* 0x100fe40000004100 */
[----:B------:R-:W-:Y:S01]  /*86e0*/  HADD2.F32 R25, -RZ, R30.H1_H1 ;  /* 0x3000001eff197230 */ /* 0x000fe20000004100 */
[----:B------:R-:W1:Y:S01]  /*86f0*/  LDTM.16dp256bit.x4 R4, tmem[UR4+0x60] ;  /* 0x00006004000479ee */ /* 0x000e620008120000 */
[----:B------:R-:W-:Y:S01]  /*8700*/  R2UR UR4, R70 ;  /* 0x00000000460472ca */ /* 0x000fe200000e0000 */
[----:B------:R-:W-:Y:S01]  /*8710*/  NOP ;  /* 0x0000000000007918 */ /* 0x000fe20000000000 */
[--C-:B------:R-:W-:Y:S02]  /*8720*/  HADD2.F32 R26, -RZ, R31.reuse.H0_H0 ;  /* 0x2000001fff1a7230 */ /* 0x100fe40000004100 */
[----:B------:R-:W-:Y:S02]  /*8730*/  HADD2.F32 R28, -RZ, R31.H1_H1 ;  /* 0x3000001fff1c7230 */ /* 0x000fe40000004100 */
[--C-:B------:R-:W-:Y:S02]  /*8740*/  HADD2.F32 R29, -RZ, R36.reuse.H0_H0 ;  /* 0x20000024ff1d7230 */ /* 0x100fe40000004100 */
[----:B------:R-:W-:Y:S02]  /*8750*/  HADD2.F32 R30, -RZ, R36.H1_H1 ;  /* 0x30000024ff1e7230 */ /* 0x000fe40000004100 */
[--C-:B------:R-:W-:Y:S02]  /*8760*/  HADD2.F32 R31, -RZ, R37.reuse.H0_H0 ;  /* 0x20000025ff1f7230 */ /* 0x100fe40000004100 */
[----:B------:R-:W-:Y:S01]  /*8770*/  HADD2.F32 R32, -RZ, R37.H1_H1 ;  /* 0x30000025ff207230 */ /* 0x000fe20000004100 */
[----:B------:R-:W-:Y:S01]  /*8780*/  UIADD3 UR4, UPT, UPT, UR4, 0xf0, URZ ;  /* 0x000000f004047890 */ /* 0x000fe2000fffe0ff */
[--C-:B------:R-:W-:Y:S02]  /*8790*/  HADD2.F32 R33, -RZ, R38.reuse.H0_H0 ;  /* 0x20000026ff217230 */ /* 0x100fe40000004100 */
[----:B------:R-:W-:Y:S02]  /*87a0*/  HADD2.F32 R34, -RZ, R38.H1_H1 ;  /* 0x30000026ff227230 */ /* 0x000fe40000004100 */
[--C-:B------:R-:W-:Y:S02]  /*87b0*/  HADD2.F32 R35, -RZ, R39.reuse.H0_H0 ;  /* 0x20000027ff237230 */ /* 0x100fe40000004100 */
[----:B------:R-:W-:Y:S02]  /*87c0*/  HADD2.F32 R36, -RZ, R39.H1_H1 ;  /* 0x30000027ff247230 */ /* 0x000fe40000004100 */
[C---:B-1----:R-:W-:Y:S01]  /*87d0*/  FMUL R4, R24.reuse, R4 ;  /* 0x0000000418047220 */ /* 0x042fe20000400000 */
[----:B---3--:R-:W-:Y:S01]  /*87e0*/  UPRMT UR4, UR5, 0x654, UR4 ;  /* 0x0000065405047896 */ /* 0x008fe20008000004 */
[C---:B------:R-:W-:Y:S01]  /*87f0*/  FMUL R5, R24.reuse, R5 ;  /* 0x0000000518057220 */ /* 0x040fe20000400000 */
[C---:B------:R-:W-:Y:S01]  /*8800*/  FMUL R6, R24.reuse, R6 ;  /* 0x0000000618067220 */ /* 0x040fe20000400000 */
[C---:B------:R-:W-:Y:S01]  /*8810*/  FFMA R4, R27.reuse, R0, R4 ;  /* 0x000000001b047223 */ /* 0x040fe20000000004 */
[C---:B------:R-:W-:Y:S01]  /*8820*/  FMUL R7, R24.reuse, R7 ;  /* 0x0000000718077220 */ /* 0x040fe20000400000 */
[C---:B------:R-:W-:Y:S01]  /*8830*/  FFMA R5, R27.reuse, R2, R5 ;  /* 0x000000021b057223 */ /* 0x040fe20000000005 */
[C---:B------:R-:W-:Y:S01]  /*8840*/  FFMA R6, R27.reuse, R3, R6 ;  /* 0x000000031b067223 */ /* 0x040fe20000000006 */
[C---:B------:R-:W-:Y:S01]  /*8850*/  FMUL R8, R24.reuse, R8 ;  /* 0x0000000818087220 */ /* 0x040fe20000400000 */
[----:B------:R-:W-:Y:S01]  /*8860*/  FFMA R7, R27, R20, R7 ;  /* 0x000000141b077223 */ /* 0x000fe20000000007 */
[----:B------:R-:W-:Y:S01]  /*8870*/  SYNCS.ARRIVE.TRANS64.RED.A1T0 RZ, [UR4], RZ ;  /* 0x000000ffffff79a7 */ /* 0x000fe20008100404 */
[----:B------:R-:W-:Y:S01]  /*8880*/  F2FP.F16.F32.PACK_AB R4, R5, R4 ;  /* 0x000000040504723e */ /* 0x000fe200000000ff */
[----:B------:R-:W-:Y:S01]  /*8890*/  FFMA R8, R27, R21, R8 ;  /* 0x000000151b087223 */ /* 0x000fe20000000008 */
[C---:B------:R-:W-:Y:S01]  /*88a0*/  FMUL R9, R24.reuse, R9 ;  /* 0x0000000918097220 */ /* 0x040fe20000400000 */
[----:B------:R-:W-:Y:S01]  /*88b0*/  F2FP.F16.F32.PACK_AB R5, R7, R6 ;  /* 0x000000060705723e */ /* 0x000fe200000000ff */
[C---:B------:R-:W-:Y:S01]  /*88c0*/  FMUL R0, R24.reuse, R10 ;  /* 0x0000000a18007220 */ /* 0x040fe20000400000 */
[C---:B------:R-:W-:Y:S01]  /*88d0*/  FMUL R2, R24.reuse, R11 ;  /* 0x0000000b18027220 */ /* 0x040fe20000400000 */
[C---:B------:R-:W-:Y:S01]  /*88e0*/  FMUL R3, R24.reuse, R12 ;  /* 0x0000000c18037220 */ /* 0x040fe20000400000 */
[C---:B------:R-:W-:Y:S01]  /*88f0*/  FFMA R9, R27.reuse, R25, R9 ;  /* 0x000000191b097223 */ /* 0x040fe20000000009 */
[C---:B------:R-:W-:Y:S01]  /*8900*/  FMUL R10, R24.reuse, R13 ;  /* 0x0000000d180a7220 */ /* 0x040fe20000400000 */
[C---:B------:R-:W-:Y:S01]  /*8910*/  FFMA R0, R27.reuse, R26, R0 ;  /* 0x0000001a1b007223 */ /* 0x040fe20000000000 */
[C---:B------:R-:W-:Y:S01]  /*8920*/  FMUL R11, R24.reuse, R14 ;  /* 0x0000000e180b7220 */ /* 0x040fe20000400000 */
[C---:B------:R-:W-:Y:S01]  /*8930*/  FFMA R2, R27.reuse, R28, R2 ;  /* 0x0000001c1b027223 */ /* 0x040fe20000000002 */
[C---:B------:R-:W-:Y:S01]  /*8940*/  FMUL R15, R24.reuse, R15 ;  /* 0x0000000f180f7220 */ /* 0x040fe20000400000 */
[C---:B------:R-:W-:Y:S01]  /*8950*/  FMUL R12, R24.reuse, R16 ;  /* 0x00000010180c7220 */ /* 0x040fe20000400000 */
[C---:B------:R-:W-:Y:S01]  /*8960*/  FFMA R3, R27.reuse, R29, R3 ;  /* 0x0000001d1b037223 */ /* 0x040fe20000000003 */
[C---:B------:R-:W-:Y:S01]  /*8970*/  FMUL R13, R24.reuse, R17 ;  /* 0x00000011180d7220 */ /* 0x040fe20000400000 */
[C---:B------:R-:W-:Y:S01]  /*8980*/  FFMA R10, R27.reuse, R30, R10 ;  /* 0x0000001e1b0a7223 */ /* 0x040fe2000000000a */
[C---:B------:R-:W-:Y:S01]  /*8990*/  FMUL R14, R24.reuse, R18 ;  /* 0x00000012180e7220 */ /* 0x040fe20000400000 */
[C---:B------:R-:W-:Y:S01]  /*89a0*/  FFMA R11, R27.reuse, R31, R11 ;  /* 0x0000001f1b0b7223 */ /* 0x040fe2000000000b */
[C---:B------:R-:W-:Y:S01]  /*89b0*/  FFMA R15, R27.reuse, R32, R15 ;  /* 0x000000201b0f7223 */ /* 0x040fe2000000000f */
        /* <DEDUP_REMOVED lines=33> */
.L_x_128:
[----:B------:R-:W-:Y:S05]  /*8bd0*/  BSYNC.RECONVERGENT B0 ;  /* 0x0000000000007941 */ /* 0x000fea0003800200 */
.L_x_127:
[----:B------:R-:W-:Y:S01]  /*8be0*/  BAR.SYNC.DEFER_BLOCKING 0x1, 0x80 ;  /* 0x0042000000007b1d */ /* 0x000fe20000010000 */
[----:B------:R-:W-:Y:S01]  /*8bf0*/  UISETP.NE.AND UP0, UPT, UR52, -0x4, UPT ;  /* 0xfffffffc3400788c */ /* 0x000fe2000bf05270 */
[----:B------:R-:W-:Y:S08]  /*8c00*/  IADD3 R22, PT, PT, R22, 0x1, RZ ;  /* 0x0000000116167810 */ /* 0x000ff00007ffe0ff */
[----:B------:R-:W-:Y:S05]  /*8c10*/  BRA.U !UP0, `(.L_x_129) ;  /* 0x0000000108247547 */ /* 0x000fea000b800000 */
[----:B------:R-:W-:Y:S01]  /*8c20*/  ISETP.NE.AND P0, PT, R67, RZ, PT ;  /* 0x000000ff4300720c */ /* 0x000fe20003f05270 */
[----:B------:R-:W-:Y:S01]  /*8c30*/  IMAD.U32 R0, RZ, RZ, UR50 ;  /* 0x00000032ff007e24 */ /* 0x000fe2000f8e00ff */
[----:B------:R-:W-:Y:S04]  /*8c40*/  UIADD3 UR4, UPT, UPT, UR50, 0x1, URZ ;  /* 0x0000000132047890 */ /* 0x000fe8000fffe0ff */
[----:B------:R-:W-:Y:S04]  /*8c50*/  UISETP.NE.AND UP0, UPT, UR4, 0x4, UPT ;  /* 0x000000040400788c */ /* 0x000fe8000bf05270 */
[----:B------:R-:W-:Y:S03]  /*8c60*/  USEL UR50, UR4, URZ, UP0 ;  /* 0x000000ff04327287 */ /* 0x000fe60008000000 */
[----:B------:R-:W-:Y:S05]  /*8c70*/  @P0 LEA R0, R0, UR49, 0x3 ;  /* 0x0000003100000c11 */ /* 0x000fea000f8e18ff */
[----:B------:R-:W-:Y:S05]  /*8c80*/  @P0 VIADD R0, R0, 0xa0 ;  /* 0x000000a000000836 */ /* 0x000fea0000000000 */
[----:B------:R-:W-:Y:S04]  /*8c90*/  @P0 PRMT R0, R75, 0x654, R0 ;  /* 0x000006544b000816 */ /* 0x000fe80000000000 */
[----:B------:R3:W-:Y:S03]  /*8ca0*/  @P0 SYNCS.ARRIVE.TRANS64.RED.A1T0 RZ, [R0+URZ], RZ ;  /* 0x000000ff00ff09a7 */ /* 0x0007e600081004ff */
.L_x_129:
[----:B------:R-:W-:Y:S01]  /*8cb0*/  R2UR UR5, R44 ;  /* 0x000000002c0572ca */ /* 0x000fe200000e0000 */
[----:B------:R-:W-:Y:S01]  /*8cc0*/  UISETP.NE.AND UP0, UPT, UR62, URZ, UPT ;  /* 0x000000ff3e00728c */ /* 0x000fe2000bf05270 */
[----:B------:R-:W-:Y:S01]  /*8cd0*/  R2UR UR4, R45 ;  /* 0x000000002d0472ca */ /* 0x000fe200000e0000 */
[----:B------:R-:W-:Y:S01]  /*8ce0*/  UIADD3 UR52, UPT, UPT, UR52, 0x4, URZ ;  /* 0x0000000434347890 */ /* 0x000fe2000fffe0ff */
[----:B------:R-:W-:Y:S01]  /*8cf0*/  ISETP.NE.AND P0, PT, R22, 0x2, PT ;  /* 0x000000021600780c */ /* 0x000fe20003f05270 */
[----:B------:R-:W-:Y:S01]  /*8d00*/  UMOV UR54, UR63 ;  /* 0x0000003f00367c82 */ /* 0x000fe20008000000 */
[----:B------:R-:W-:Y:S02]  /*8d10*/  LOP3.LUT R46, R46, 0x1, RZ, 0x3c, !PT ;  /* 0x000000012e2e7812 */ /* 0x000fe400078e3cff */
[----:B---3--:R-:W-:Y:S02]  /*8d20*/  SEL R0, RZ, 0x1, P0 ;  /* 0x00000001ff007807 */ /* 0x008fe40000000000 */
[----:B------:R-:W-:Y:S02]  /*8d30*/  SEL R22, R22, RZ, P0 ;  /* 0x000000ff16167207 */ /* 0x000fe40000000000 */
[----:B------:R-:W-:Y:S01]  /*8d40*/  LOP3.LUT R47, R47, R0, RZ, 0x3c, !PT ;  /* 0x000000002f2f7212 */ /* 0x000fe200078e3cff */
[----:B------:R-:W-:Y:S02]  /*8d50*/  UIADD3 UR24, UPT, UPT, UR36, UR5, URZ ;  /* 0x0000000524187290 */ /* 0x000fe4000fffe0ff */
[----:B------:R-:W-:Y:S01]  /*8d60*/  UIADD3 UR51, UPT, UPT, UR37, UR4, URZ ;  /* 0x0000000425337290 */ /* 0x000fe2000fffe0ff */
[----:B------:R-:W-:Y:S11]  /*8d70*/  BRA.U UP0, `(.L_x_130) ;  /* 0xffffffcd00307547 */ /* 0x000ff6000b83ffff */
[----:B------:R-:W-:-:S13]  /*8d80*/  R2UR UR4, R59 ;  /* 0x000000003b0472ca */ /* 0x000fda00000e0000 */
[----:B------:R-:W-:-:S09]  /*8d90*/  UISETP.NE.AND UP0, UPT, UR4, URZ, UPT ;  /* 0x000000ff0400728c */ /* 0x000fd2000bf05270 */
[----:B------:R-:W-:Y:S05]  /*8da0*/  BRA.U !UP0, `(.L_x_131) ;  /* 0x0000000108487547 */ /* 0x000fea000b800000 */
[----:B------:R-:W3:Y:S02]  /*8db0*/  LDCU.64 UR4, c[0x0][0x990] ;  /* 0x00013200ff0477ac */ /* 0x000ee40008000a00 */
[----:B---3--:R-:W-:-:S04]  /*8dc0*/  UISETP.NE.U32.AND UP0, UPT, UR4, URZ, UPT ;  /* 0x000000ff0400728c */ /* 0x008fc8000bf05070 */
[----:B------:R-:W-:-:S09]  /*8dd0*/  UISETP.NE.AND.EX UP0, UPT, UR5, URZ, UPT, UP0 ;  /* 0x000000ff0500728c */ /* 0x000fd2000bf05300 */
[----:B------:R-:W-:Y:S05]  /*8de0*/  BRA.U UP0, `(.L_x_132) ;  /* 0x00000001000c7547 */ /* 0x000fea000b800000 */
[----:B------:R-:W-:-:S13]  /*8df0*/  FSETP.NEU.AND P0, PT, R27, RZ, PT ;  /* 0x000000ff1b00720b */ /* 0x000fda0003f0d000 */
[----:B------:R-:W-:Y:S05]  /*8e00*/  @!P0 EXIT ;  /* 0x000000000000894d */ /* 0x000fea0003800000 */
[----:B------:R-:W-:Y:S05]  /*8e10*/  BRA `(.L_x_131) ;  /* 0x00000000002c7947 */ /* 0x000fea0003800000 */
.L_x_132:
[----:B------:R-:W-:Y:S01]  /*8e20*/  ISETP.NE.AND P0, PT, R66, RZ, PT ;  /* 0x000000ff4200720c */ /* 0x000fe20003f05270 */
[----:B------:R-:W-:-:S12]  /*8e30*/  BSSY.RECONVERGENT B0, `(.L_x_131) ;  /* 0x0000009000007945 */ /* 0x000fd80003800200 */
[----:B------:R-:W-:Y:S05]  /*8e40*/  @P0 BRA `(.L_x_133) ;  /* 0x0000000000140947 */ /* 0x000fea0003800000 */
[----:B------:R-:W3:Y:S02]  /*8e50*/  LDCU.64 UR4, c[0x0][0x988] ;  /* 0x00013100ff0477ac */ /* 0x000ee40008000a00 */
[----:B---3--:R-:W-:-:S04]  /*8e60*/  ISETP.NE.U32.AND P0, PT, RZ, UR4, PT ;  /* 0x00000004ff007c0c */ /* 0x008fc8000bf05070 */
[----:B------:R-:W-:-:S13]  /*8e70*/  ISETP.NE.AND.EX P0, PT, RZ, UR5, PT, P0 ;  /* 0x00000005ff007c0c */ /* 0x000fda000bf05300 */
[----:B------:R-:W-:Y:S05]  /*8e80*/  @!P0 EXIT ;  /* 0x000000000000894d */ /* 0x000fea0003800000 */
[----:B------:R-:W-:Y:S05]  /*8e90*/  BRA `(.L_x_134) ;  /* 0x0000000000087947 */ /* 0x000fea0003800000 */
.L_x_133:
[----:B------:R-:W-:-:S13]  /*8ea0*/  FSETP.NEU.AND P0, PT, R27, RZ, PT ;  /* 0x000000ff1b00720b */ /* 0x000fda0003f0d000 */
[----:B------:R-:W-:Y:S05]  /*8eb0*/  @!P0 EXIT ;  /* 0x000000000000894d */ /* 0x000fea0003800000 */
.L_x_134:
[----:B------:R-:W-:Y:S05]  /*8ec0*/  BSYNC.RECONVERGENT B0 ;  /* 0x0000000000007941 */ /* 0x000fea0003800200 */
.L_x_131:
[----:B------:R-:W3:Y:S01]  /*8ed0*/  S2UR UR5, SR_CgaCtaId ;  /* 0x00000000000579c3 */ /* 0x000ee20000008800 */
[----:B------:R-:W-:Y:S01]  /*8ee0*/  ULEA UR4, UR50, UR49, 0x3 ;  /* 0x0000003132047291 */ /* 0x000fe2000f8e18ff */
[----:B------:R-:W-:-:S04]  /*8ef0*/  DEPBAR.LE SB0, 0x0 ;  /* 0x000080000000791a */ /* 0x000fc80000000000 */
[----:B------:R-:W-:-:S04]  /*8f00*/  UIADD3 UR4, UPT, UPT, UR4, 0xa0, URZ ;  /* 0x000000a004047890 */ /* 0x000fc8000fffe0ff */
[----:B---3--:R-:W-:-:S09]  /*8f10*/  UPRMT UR4, UR5, 0x654, UR4 ;  /* 0x0000065405047896 */ /* 0x008fd20008000004 */
[----:B------:R-:W-:Y:S01]  /*8f20*/  SYNCS.ARRIVE.TRANS64.RED.A1T0 RZ, [UR4], RZ ;  /* 0x000000ffffff79a7 */ /* 0x000fe20008100404 */
[----:B------:R-:W-:Y:S05]  /*8f30*/  EXIT ;  /* 0x000000000000794d */ /* 0x000fea0003800000 */
.L_x_25:
[----:B------:R-:W-:Y:S07]  /*8f40*/  MOV R0, UR17 ;  /* 0x0000001100007c02 */ /* 0x000fee0008000f00 */
.L_x_135:
[----:B--2---:R2:W4:Y:S02]  /*8f50*/  SYNCS.PHASECHK.TRANS64.TRYWAIT P0, [R0+URZ+0x40], R5 ;  /* 0x00004005000075a7 */ /* 0x00452400080011ff */
[----:B----4-:R-:W-:Y:S05]  /*8f60*/  @!P0 NANOSLEEP.SYNCS 0x989680 ;  /* 0x009896800000895d */ /* 0x010fea0003900000 */
[----:B------:R-:W4:Y:S02]  /*8f70*/  @!P0 SYNCS.PHASECHK.TRANS64 P0, [R0+URZ+0x40], R5 ;  /* 0x00004005000085a7 */ /* 0x000f2400080010ff */
[----:B----4-:R-:W-:Y:S05]  /*8f80*/  @!P0 BRA `(.L_x_135) ;  /* 0xfffffffc00f08947 */ /* 0x010fea000383ffff */
[----:B------:R-:W-:Y:S05]  /*8f90*/  BRA `(.L_x_24) ;  /* 0xffffff8800d47947 */ /* 0x000fea000383ffff */
.L_x_32:
[----:B------:R-:W-:Y:S07]  /*8fa0*/  MOV R0, UR9 ;  /* 0x0000000900007c02 */ /* 0x000fee0008000f00 */
.L_x_136:
[----:B--2---:R2:W4:Y:S02]  /*8fb0*/  SYNCS.PHASECHK.TRANS64.TRYWAIT P0, [R0+URZ+0x40], R5 ;  /* 0x00004005000075a7 */ /* 0x00452400080011ff */
[----:B----4-:R-:W-:Y:S05]  /*8fc0*/  @!P0 NANOSLEEP.SYNCS 0x989680 ;  /* 0x009896800000895d */ /* 0x010fea0003900000 */
[----:B------:R-:W4:Y:S02]  /*8fd0*/  @!P0 SYNCS.PHASECHK.TRANS64 P0, [R0+URZ+0x40], R5 ;  /* 0x00004005000085a7 */ /* 0x000f2400080010ff */
[----:B----4-:R-:W-:Y:S05]  /*8fe0*/  @!P0 BRA `(.L_x_136) ;  /* 0xfffffffc00f08947 */ /* 0x010fea000383ffff */
[----:B------:R-:W-:Y:S05]  /*8ff0*/  BRA `(.L_x_31) ;  /* 0xffffff9000907947 */ /* 0x000fea000383ffff */
.L_x_37:
[----:B-1----:R-:W-:-:S07]  /*9000*/  MOV R0, UR41 ;  /* 0x0000002900007c02 */ /* 0x002fce0008000f00 */
.L_x_137:
[----:B-1----:R1:W2:Y:S02]  /*9010*/  SYNCS.PHASECHK.TRANS64.TRYWAIT P0, [R0+URZ+0xd0], R4 ;  /* 0x0000d004000075a7 */ /* 0x0022a400080011ff */
[----:B--2---:R-:W-:Y:S05]  /*9020*/  @!P0 NANOSLEEP.SYNCS 0x989680 ;  /* 0x009896800000895d */ /* 0x004fea0003900000 */
[----:B------:R-:W2:Y:S02]  /*9030*/  @!P0 SYNCS.PHASECHK.TRANS64 P0, [R0+URZ+0xd0], R4 ;  /* 0x0000d004000085a7 */ /* 0x000ea400080010ff */
[----:B--2---:R-:W-:Y:S05]  /*9040*/  @!P0 BRA `(.L_x_137) ;  /* 0xfffffffc00f08947 */ /* 0x004fea000383ffff */
[----:B------:R-:W-:Y:S05]  /*9050*/  BRA `(.L_x_138) ;  /* 0xffffff9400a07947 */ /* 0x000fea000383ffff */
.L_x_41:
[----:B------:R-:W-:-:S07]  /*9060*/  MOV R0, UR4 ;  /* 0x0000000400007c02 */ /* 0x000fce0008000f00 */
.L_x_139:
[----:B-1----:R1:W2:Y:S02]  /*9070*/  SYNCS.PHASECHK.TRANS64.TRYWAIT P0, [R0+URZ], R2 ;  /* 0x00000002000075a7 */ /* 0x0022a400080011ff */
[----:B--2---:R-:W-:Y:S05]  /*9080*/  @!P0 NANOSLEEP.SYNCS 0x989680 ;  /* 0x009896800000895d */ /* 0x004fea0003900000 */
[----:B------:R-:W2:Y:S02]  /*9090*/  @!P0 SYNCS.PHASECHK.TRANS64 P0, [R0+URZ], R2 ;  /* 0x00000002000085a7 */ /* 0x000ea400080010ff */
[----:B--2---:R-:W-:Y:S05]  /*90a0*/  @!P0 BRA `(.L_x_139) ;  /* 0xfffffffc00f08947 */ /* 0x004fea000383ffff */
[----:B------:R-:W-:Y:S05]  /*90b0*/  BRA `(.L_x_140) ;  /* 0xffffff9c00347947 */ /* 0x000fea000383ffff */
.L_x_42:
[----:B------:R-:W-:-:S07]  /*90c0*/  MOV R0, UR5 ;  /* 0x0000000500007c02 */ /* 0x000fce0008000f00 */
.L_x_141:
[----:B-1----:R1:W2:Y:S02]  /*90d0*/  SYNCS.PHASECHK.TRANS64.TRYWAIT P0, [R0+URZ], R3 ;  /* 0x00000003000075a7 */ /* 0x0022a400080011ff */
[----:B--2---:R-:W-:Y:S05]  /*90e0*/  @!P0 NANOSLEEP.SYNCS 0x989680 ;  /* 0x009896800000895d */ /* 0x004fea0003900000 */
[----:B------:R-:W2:Y:S02]  /*90f0*/  @!P0 SYNCS.PHASECHK.TRANS64 P0, [R0+URZ], R3 ;  /* 0x00000003000085a7 */ /* 0x000ea400080010ff */
[----:B--2---:R-:W-:Y:S05]  /*9100*/  @!P0 BRA `(.L_x_141) ;  /* 0xfffffffc00f08947 */ /* 0x004fea000383ffff */
[----:B------:R-:W-:Y:S05]  /*9110*/  BRA `(.L_x_142) ;  /* 0xffffff9c00407947 */ /* 0x000fea000383ffff */
.L_x_43:
[----:B------:R-:W-:-:S07]  /*9120*/  MOV R0, UR5 ;  /* 0x0000000500007c02 */ /* 0x000fce0008000f00 */
.L_x_143:
[----:B-1----:R1:W2:Y:S02]  /*9130*/  SYNCS.PHASECHK.TRANS64.TRYWAIT P0, [R0+URZ], R3 ;  /* 0x00000003000075a7 */ /* 0x0022a400080011ff */
[----:B--2---:R-:W-:Y:S05]  /*9140*/  @!P0 NANOSLEEP.SYNCS 0x989680 ;  /* 0x009896800000895d */ /* 0x004fea0003900000 */
[----:B------:R-:W2:Y:S02]  /*9150*/  @!P0 SYNCS.PHASECHK.TRANS64 P0, [R0+URZ], R3 ;  /* 0x00000003000085a7 */ /* 0x000ea400080010ff */
[----:B--2---:R-:W-:Y:S05]  /*9160*/  @!P0 BRA `(.L_x_143) ;  /* 0xfffffffc00f08947 */ /* 0x004fea000383ffff */
[----:B------:R-:W-:Y:S05]  /*9170*/  BRA `(.L_x_144) ;  /* 0xffffff9c004c7947 */ /* 0x000fea000383ffff */
.L_x_44:
[----:B------:R-:W-:-:S07]  /*9180*/  MOV R0, UR5 ;  /* 0x0000000500007c02 */ /* 0x000fce0008000f00 */
.L_x_145:
[----:B-1----:R1:W2:Y:S02]  /*9190*/  SYNCS.PHASECHK.TRANS64.TRYWAIT P0, [R0+URZ], R3 ;  /* 0x00000003000075a7 */ /* 0x0022a400080011ff */
[----:B--2---:R-:W-:Y:S05]  /*91a0*/  @!P0 NANOSLEEP.SYNCS 0x989680 ;  /* 0x009896800000895d */ /* 0x004fea0003900000 */
[----:B------:R-:W2:Y:S02]  /*91b0*/  @!P0 SYNCS.PHASECHK.TRANS64 P0, [R0+URZ], R3 ;  /* 0x00000003000085a7 */ /* 0x000ea400080010ff */
[----:B--2---:R-:W-:Y:S05]  /*91c0*/  @!P0 BRA `(.L_x_145) ;  /* 0xfffffffc00f08947 */ /* 0x004fea000383ffff */
[----:B------:R-:W-:Y:S05]  /*91d0*/  BRA `(.L_x_146) ;  /* 0xffffff9c00587947 */ /* 0x000fea000383ffff */
.L_x_45:
[----:B------:R-:W-:-:S07]  /*91e0*/  MOV R0, UR5 ;  /* 0x0000000500007c02 */ /* 0x000fce0008000f00 */
.L_x_147:
[----:B-1----:R1:W2:Y:S02]  /*91f0*/  SYNCS.PHASECHK.TRANS64.TRYWAIT P0, [R0+URZ], R3 ;  /* 0x00000003000075a7 */ /* 0x0022a400080011ff */
[----:B--2---:R-:W-:Y:S05]  /*9200*/  @!P0 NANOSLEEP.SYNCS 0x989680 ;  /* 0x009896800000895d */ /* 0x004fea0003900000 */
[----:B------:R-:W2:Y:S02]  /*9210*/  @!P0 SYNCS.PHASECHK.TRANS64 P0, [R0+URZ], R3 ;  /* 0x00000003000085a7 */ /* 0x000ea400080010ff */
[----:B--2---:R-:W-:Y:S05]  /*9220*/  @!P0 BRA `(.L_x_147) ;  /* 0xfffffffc00f08947 */ /* 0x004fea000383ffff */
[----:B------:R-:W-:Y:S05]  /*9230*/  BRA `(.L_x_148) ;  /* 0xffffff9c00647947 */ /* 0x000fea000383ffff */
.L_x_46:
[----:B------:R-:W-:-:S07]  /*9240*/  MOV R0, UR5 ;  /* 0x0000000500007c02 */ /* 0x000fce0008000f00 */
.L_x_149:
[----:B-1----:R1:W2:Y:S02]  /*9250*/  SYNCS.PHASECHK.TRANS64.TRYWAIT P0, [R0+URZ], R3 ;  /* 0x00000003000075a7 */ /* 0x0022a400080011ff */
[----:B--2---:R-:W-:Y:S05]  /*9260*/  @!P0 NANOSLEEP.SYNCS 0x989680 ;  /* 0x009896800000895d */ /* 0x004fea0003900000 */
[----:B------:R-:W2:Y:S02]  /*9270*/  @!P0 SYNCS.PHASECHK.TRANS64 P0, [R0+URZ], R3 ;  /* 0x00000003000085a7 */ /* 0x000ea400080010ff */
[----:B--2---:R-:W-:Y:S05]  /*9280*/  @!P0 BRA `(.L_x_149) ;  /* 0xfffffffc00f08947 */ /* 0x004fea000383ffff */
[----:B------:R-:W-:Y:S05]  /*9290*/  BRA `(.L_x_150) ;  /* 0xffffff9c00707947 */ /* 0x000fea000383ffff */
.L_x_47:
[----:B------:R-:W-:-:S07]  /*92a0*/  MOV R0, UR5 ;  /* 0x0000000500007c02 */ /* 0x000fce0008000f00 */
.L_x_151:
[----:B-1----:R1:W2:Y:S02]  /*92b0*/  SYNCS.PHASECHK.TRANS64.TRYWAIT P0, [R0+URZ], R3 ;  /* 0x00000003000075a7 */ /* 0x0022a400080011ff */
[----:B--2---:R-:W-:Y:S05]  /*92c0*/  @!P0 NANOSLEEP.SYNCS 0x989680 ;  /* 0x009896800000895d */ /* 0x004fea0003900000 */
[----:B------:R-:W2:Y:S02]  /*92d0*/  @!P0 SYNCS.PHASECHK.TRANS64 P0, [R0+URZ], R3 ;  /* 0x00000003000085a7 */ /* 0x000ea400080010ff */
[----:B--2---:R-:W-:Y:S05]  /*92e0*/  @!P0 BRA `(.L_x_151) ;  /* 0xfffffffc00f08947 */ /* 0x004fea000383ffff */
[----:B------:R-:W-:Y:S05]  /*92f0*/  BRA `(.L_x_152) ;  /* 0xffffff9c007c7947 */ /* 0x000fea000383ffff */
.L_x_50:
[----:B------:R-:W-:-:S07]  /*9300*/  MOV R4, UR4 ;  /* 0x0000000400047c02 */ /* 0x000fce0008000f00 */
.L_x_153:
[----:B-1----:R1:W2:Y:S02]  /*9310*/  SYNCS.PHASECHK.TRANS64.TRYWAIT P1, [R4+URZ+0xd8], R6 ;  /* 0x0000d806040075a7 */ /* 0x0022a400080211ff */
[----:B--2---:R-:W-:Y:S05]  /*9320*/  @!P1 NANOSLEEP.SYNCS 0x989680 ;  /* 0x009896800000995d */ /* 0x004fea0003900000 */
[----:B------:R-:W2:Y:S02]  /*9330*/  @!P1 SYNCS.PHASECHK.TRANS64 P1, [R4+URZ+0xd8], R6 ;  /* 0x0000d806040095a7 */ /* 0x000ea400080210ff */
[----:B--2---:R-:W-:Y:S05]  /*9340*/  @!P1 BRA `(.L_x_153) ;  /* 0xfffffffc00f09947 */ /* 0x004fea000383ffff */
[----:B------:R-:W-:Y:S05]  /*9350*/  BRA `(.L_x_154) ;  /* 0xffffff9c00e87947 */ /* 0x000fea000383ffff */
.L_x_51:
[----:B-1----:R-:W-:-:S07]  /*9360*/  MOV R4, UR4 ;  /* 0x0000000400047c02 */ /* 0x002fce0008000f00 */
.L_x_155:
[----:B-1----:R1:W2:Y:S02]  /*9370*/  SYNCS.PHASECHK.TRANS64.TRYWAIT P1, [R4+URZ+0xd0], R5 ;  /* 0x0000d005040075a7 */ /* 0x0022a400080211ff */
[----:B--2---:R-:W-:Y:S05]  /*9380*/  @!P1 NANOSLEEP.SYNCS 0x989680 ;  /* 0x009896800000995d */ /* 0x004fea0003900000 */
[----:B------:R-:W2:Y:S02]  /*9390*/  @!P1 SYNCS.PHASECHK.TRANS64 P1, [R4+URZ+0xd0], R5 ;  /* 0x0000d005040095a7 */ /* 0x000ea400080210ff */
[----:B--2---:R-:W-:Y:S05]  /*93a0*/  @!P1 BRA `(.L_x_155) ;  /* 0xfffffffc00f09947 */ /* 0x004fea000383ffff */
[----:B------:R-:W-:Y:S05]  /*93b0*/  BRA `(.L_x_156) ;  /* 0xffffff9c00f07947 */ /* 0x000fea000383ffff */
.L_x_59:
[----:B------:R-:W-:-:S07]  /*93c0*/  MOV R2, UR20 ;  /* 0x0000001400027c02 */ /* 0x000fce0008000f00 */
.L_x_157:
[----:B-1----:R1:W2:Y:S02]  /*93d0*/  SYNCS.PHASECHK.TRANS64.TRYWAIT P0, [R2+URZ+0xd0], R4 ;  /* 0x0000d004020075a7 */ /* 0x0022a400080011ff */
[----:B--2---:R-:W-:Y:S05]  /*93e0*/  @!P0 NANOSLEEP.SYNCS 0x989680 ;  /* 0x009896800000895d */ /* 0x004fea0003900000 */
[----:B------:R-:W2:Y:S02]  /*93f0*/  @!P0 SYNCS.PHASECHK.TRANS64 P0, [R2+URZ+0xd0], R4 ;  /* 0x0000d004020085a7 */ /* 0x000ea400080010ff */
[----:B--2---:R-:W-:Y:S05]  /*9400*/  @!P0 BRA `(.L_x_157) ;  /* 0xfffffffc00f08947 */ /* 0x004fea000383ffff */
[----:B------:R-:W-:Y:S05]  /*9410*/  BRA `(.L_x_158) ;  /* 0xffffffa400847947 */ /* 0x000fea000383ffff */
.L_x_60:
[----:B------:R-:W-:-:S07]  /*9420*/  MOV R4, UR25 ;  /* 0x0000001900047c02 */ /* 0x000fce0008000f00 */
.L_x_159:
[----:B-1----:R1:W2:Y:S02]  /*9430*/  SYNCS.PHASECHK.TRANS64.TRYWAIT P0, [R4+URZ+0xf0], R2 ;  /* 0x0000f002040075a7 */ /* 0x0022a400080011ff */
[----:B--2---:R-:W-:Y:S05]  /*9440*/  @!P0 NANOSLEEP.SYNCS 0x989680 ;  /* 0x009896800000895d */ /* 0x004fea0003900000 */
[----:B------:R-:W2:Y:S02]  /*9450*/  @!P0 SYNCS.PHASECHK.TRANS64 P0, [R4+URZ+0xf0], R2 ;  /* 0x0000f002040085a7 */ /* 0x000ea400080010ff */
[----:B--2---:R-:W-:Y:S05]  /*9460*/  @!P0 BRA `(.L_x_159) ;  /* 0xfffffffc00f08947 */ /* 0x004fea000383ffff */
[----:B------:R-:W-:Y:S05]  /*9470*/  BRA `(.L_x_160) ;  /* 0xffffffa400a07947 */ /* 0x000fea000383ffff */
.L_x_63:
[----:B-1----:R-:W-:Y:S07]  /*9480*/  MOV R2, UR18 ;  /* 0x0000001200027c02 */ /* 0x002fee0008000f00 */
.L_x_161:
[----:B-1----:R1:W2:Y:S02]  /*9490*/  SYNCS.PHASECHK.TRANS64.TRYWAIT P0, [R2+URZ], R5 ;  /* 0x00000005020075a7 */ /* 0x0022a400080011ff */
[----:B--2---:R-:W-:Y:S05]  /*94a0*/  @!P0 NANOSLEEP.SYNCS 0x989680 ;  /* 0x009896800000895d */ /* 0x004fea0003900000 */
[----:B------:R-:W2:Y:S02]  /*94b0*/  @!P0 SYNCS.PHASECHK.TRANS64 P0, [R2+URZ], R5 ;  /* 0x00000005020085a7 */ /* 0x000ea400080010ff */
[----:B--2---:R-:W-:Y:S05]  /*94c0*/  @!P0 BRA `(.L_x_161) ;  /* 0xfffffffc00f08947 */ /* 0x004fea000383ffff */
[----:B------:R-:W-:Y:S05]  /*94d0*/  BRA `(.L_x_62) ;  /* 0xffffffa400c47947 */ /* 0x000fea000383ffff */
.L_x_66:
[----:B------:R-:W-:-:S07]  /*94e0*/  MOV R2, UR4 ;  /* 0x0000000400027c02 */ /* 0x000fce0008000f00 */
.L_x_162:
[----:B-1----:R1:W3:Y:S02]  /*94f0*/  SYNCS.PHASECHK.TRANS64.TRYWAIT P0, [R2+URZ], R3 ;  /* 0x00000003020075a7 */ /* 0x0022e400080011ff */
[----:B---3--:R-:W-:Y:S05]  /*9500*/  @!P0 NANOSLEEP.SYNCS 0x989680 ;  /* 0x009896800000895d */ /* 0x008fea0003900000 */
[----:B------:R-:W3:Y:S02]  /*9510*/  @!P0 SYNCS.PHASECHK.TRANS64 P0, [R2+URZ], R3 ;  /* 0x00000003020085a7 */ /* 0x000ee400080010ff */
[----:B---3--:R-:W-:Y:S05]  /*9520*/  @!P0 BRA `(.L_x_162) ;  /* 0xfffffffc00f08947 */ /* 0x008fea000383ffff */
[----:B------:R-:W-:Y:S05]  /*9530*/  BRA `(.L_x_163) ;  /* 0xffffffa800c07947 */ /* 0x000fea000383ffff */
.L_x_67:
[----:B------:R-:W-:-:S07]  /*9540*/  MOV R2, UR4 ;  /* 0x0000000400027c02 */ /* 0x000fce0008000f00 */
.L_x_164:
[----:B-1----:R1:W2:Y:S02]  /*9550*/  SYNCS.PHASECHK.TRANS64.TRYWAIT P0, [R2+URZ], R3 ;  /* 0x00000003020075a7 */ /* 0x0022a400080011ff */
[----:B--2---:R-:W-:Y:S05]  /*9560*/  @!P0 NANOSLEEP.SYNCS 0x989680 ;  /* 0x009896800000895d */ /* 0x004fea0003900000 */
[----:B------:R-:W2:Y:S02]  /*9570*/  @!P0 SYNCS.PHASECHK.TRANS64 P0, [R2+URZ], R3 ;  /* 0x00000003020085a7 */ /* 0x000ea400080010ff */
[----:B--2---:R-:W-:Y:S05]  /*9580*/  @!P0 BRA `(.L_x_164) ;  /* 0xfffffffc00f08947 */ /* 0x004fea000383ffff */
[----:B------:R-:W-:Y:S05]  /*9590*/  BRA `(.L_x_165) ;  /* 0xffffffa800cc7947 */ /* 0x000fea000383ffff */
.L_x_72:
[----:B------:R-:W-:Y:S07]  /*95a0*/  MOV R0, UR20 ;  /* 0x0000001400007c02 */ /* 0x000fee0008000f00 */
.L_x_166:
[----:B-1----:R1:W2:Y:S02]  /*95b0*/  SYNCS.PHASECHK.TRANS64.TRYWAIT P0, [R0+URZ+0xd0], R2 ;  /* 0x0000d002000075a7 */ /* 0x0022a400080011ff */
[----:B--2---:R-:W-:Y:S05]  /*95c0*/  @!P0 NANOSLEEP.SYNCS 0x989680 ;  /* 0x009896800000895d */ /* 0x004fea0003900000 */
[----:B------:R-:W2:Y:S02]  /*95d0*/  @!P0 SYNCS.PHASECHK.TRANS64 P0, [R0+URZ+0xd0], R2 ;  /* 0x0000d002000085a7 */ /* 0x000ea400080010ff */
[----:B--2---:R-:W-:Y:S05]  /*95e0*/  @!P0 BRA `(.L_x_166) ;  /* 0xfffffffc00f08947 */ /* 0x004fea000383ffff */
[----:B------:R-:W-:Y:S05]  /*95f0*/  BRA `(.L_x_167) ;  /* 0xffffffb0002c7947 */ /* 0x000fea000383ffff */
.L_x_75:
[----:B------:R-:W-:Y:S07]  /*9600*/  MOV R0, UR20 ;  /* 0x0000001400007c02 */ /* 0x000fee0008000f00 */
.L_x_168:
[----:B-1----:R1:W2:Y:S02]  /*9610*/  SYNCS.PHASECHK.TRANS64.TRYWAIT P2, [R0+URZ+0xc8], R2 ;  /* 0x0000c802000075a7 */ /* 0x0022a400080411ff */
[----:B--2---:R-:W-:Y:S05]  /*9620*/  @!P2 NANOSLEEP.SYNCS 0x989680 ;  /* 0x009896800000a95d */ /* 0x004fea0003900000 */
[----:B------:R-:W2:Y:S02]  /*9630*/  @!P2 SYNCS.PHASECHK.TRANS64 P2, [R0+URZ+0xc8], R2 ;  /* 0x0000c8020000a5a7 */ /* 0x000ea400080410ff */
[----:B--2---:R-:W-:Y:S05]  /*9640*/  @!P2 BRA `(.L_x_168) ;  /* 0xfffffffc00f0a947 */ /* 0x004fea000383ffff */
[----:B------:R-:W-:Y:S05]  /*9650*/  BRA `(.L_x_74) ;  /* 0xffffffb400907947 */ /* 0x000fea000383ffff */
.L_x_78:
[----:B------:R-:W-:Y:S07]  /*9660*/  MOV R2, UR20 ;  /* 0x0000001400027c02 */ /* 0x000fee0008000f00 */
.L_x_169:
[----:B-1----:R1:W2:Y:S02]  /*9670*/  SYNCS.PHASECHK.TRANS64.TRYWAIT P1, [R2+URZ+0xa0], R8 ;  /* 0x0000a008020075a7 */ /* 0x0022a400080211ff */
[----:B--2---:R-:W-:Y:S05]  /*9680*/  @!P1 NANOSLEEP.SYNCS 0x989680 ;  /* 0x009896800000995d */ /* 0x004fea0003900000 */
[----:B------:R-:W2:Y:S02]  /*9690*/  @!P1 SYNCS.PHASECHK.TRANS64 P1, [R2+URZ+0xa0], R8 ;  /* 0x0000a008020095a7 */ /* 0x000ea400080210ff */
[----:B--2---:R-:W-:Y:S05]  /*96a0*/  @!P1 BRA `(.L_x_169) ;  /* 0xfffffffc00f09947 */ /* 0x004fea000383ffff */
[----:B------:R-:W-:Y:S05]  /*96b0*/  BRA `(.L_x_170) ;  /* 0xffffffb800447947 */ /* 0x000fea000383ffff */
.L_x_79:
[----:B------:R-:W-:Y:S07]  /*96c0*/  MOV R2, UR20 ;  /* 0x0000001400027c02 */ /* 0x000fee0008000f00 */
.L_x_171:
[----:B-1----:R1:W2:Y:S02]  /*96d0*/  SYNCS.PHASECHK.TRANS64.TRYWAIT P1, [R2+URZ+0xa8], R8 ;  /* 0x0000a808020075a7 */ /* 0x0022a400080211ff */
[----:B--2---:R-:W-:Y:S05]  /*96e0*/  @!P1 NANOSLEEP.SYNCS 0x989680 ;  /* 0x009896800000995d */ /* 0x004fea0003900000 */
[----:B------:R-:W2:Y:S02]  /*96f0*/  @!P1 SYNCS.PHASECHK.TRANS64 P1, [R2+URZ+0xa8], R8 ;  /* 0x0000a808020095a7 */ /* 0x000ea400080210ff */
[----:B--2---:R-:W-:Y:S05]  /*9700*/  @!P1 BRA `(.L_x_171) ;  /* 0xfffffffc00f09947 */ /* 0x004fea000383ffff */
[----:B------:R-:W-:Y:S05]  /*9710*/  BRA `(.L_x_172) ;  /* 0xffffffb8008c7947 */ /* 0x000fea000383ffff */
.L_x_80:
[----:B------:R-:W-:Y:S07]  /*9720*/  MOV R2, UR20 ;  /* 0x0000001400027c02 */ /* 0x000fee0008000f00 */
.L_x_173:
[----:B-1----:R1:W2:Y:S02]  /*9730*/  SYNCS.PHASECHK.TRANS64.TRYWAIT P1, [R2+URZ+0xb0], R8 ;  /* 0x0000b008020075a7 */ /* 0x0022a400080211ff */
[----:B--2---:R-:W-:Y:S05]  /*9740*/  @!P1 NANOSLEEP.SYNCS 0x989680 ;  /* 0x009896800000995d */ /* 0x004fea0003900000 */
[----:B------:R-:W2:Y:S02]  /*9750*/  @!P1 SYNCS.PHASECHK.TRANS64 P1, [R2+URZ+0xb0], R8 ;  /* 0x0000b008020095a7 */ /* 0x000ea400080210ff */
[----:B--2---:R-:W-:Y:S05]  /*9760*/  @!P1 BRA `(.L_x_173) ;  /* 0xfffffffc00f09947 */ /* 0x004fea000383ffff */
[----:B------:R-:W-:Y:S05]  /*9770*/  BRA `(.L_x_174) ;  /* 0xffffffb800d47947 */ /* 0x000fea000383ffff */
.L_x_81:
[----:B------:R-:W-:Y:S07]  /*9780*/  MOV R0, UR20 ;  /* 0x0000001400007c02 */ /* 0x000fee0008000f00 */
.L_x_175:
[----:B-1----:R1:W2:Y:S02]  /*9790*/  SYNCS.PHASECHK.TRANS64.TRYWAIT P0, [R0+URZ+0xb8], R8 ;  /* 0x0000b808000075a7 */ /* 0x0022a400080011ff */
[----:B--2---:R-:W-:Y:S05]  /*97a0*/  @!P0 NANOSLEEP.SYNCS 0x989680 ;  /* 0x009896800000895d */ /* 0x004fea0003900000 */
[----:B------:R-:W2:Y:S02]  /*97b0*/  @!P0 SYNCS.PHASECHK.TRANS64 P0, [R0+URZ+0xb8], R8 ;  /* 0x0000b808000085a7 */ /* 0x000ea400080010ff */
[----:B--2---:R-:W-:Y:S05]  /*97c0*/  @!P0 BRA `(.L_x_175) ;  /* 0xfffffffc00f08947 */ /* 0x004fea000383ffff */
[----:B------:R-:W-:Y:S05]  /*97d0*/  BRA `(.L_x_176) ;  /* 0xffffffbc001c7947 */ /* 0x000fea000383ffff */
.L_x_83:
[----:B------:R-:W-:-:S07]  /*97e0*/  MOV R0, UR20 ;  /* 0x0000001400007c02 */ /* 0x000fce0008000f00 */
.L_x_177:
[----:B--2---:R2:W3:Y:S02]  /*97f0*/  SYNCS.PHASECHK.TRANS64.TRYWAIT P0, [R0+URZ+0xa0], R2 ;  /* 0x0000a002000075a7 */ /* 0x0044e400080011ff */
[----:B---3--:R-:W-:Y:S05]  /*9800*/  @!P0 NANOSLEEP.SYNCS 0x989680 ;  /* 0x009896800000895d */ /* 0x008fea0003900000 */
[----:B------:R-:W3:Y:S02]  /*9810*/  @!P0 SYNCS.PHASECHK.TRANS64 P0, [R0+URZ+0xa0], R2 ;  /* 0x0000a002000085a7 */ /* 0x000ee400080010ff */
[----:B---3--:R-:W-:Y:S05]  /*9820*/  @!P0 BRA `(.L_x_177) ;  /* 0xfffffffc00f08947 */ /* 0x008fea000383ffff */
[----:B------:R-:W-:Y:S05]  /*9830*/  BRA `(.L_x_178) ;  /* 0xffffffbc00807947 */ /* 0x000fea000383ffff */
.L_x_84:
[----:B--2---:R-:W-:-:S07]  /*9840*/  MOV R0, UR20 ;  /* 0x0000001400007c02 */ /* 0x004fce0008000f00 */
.L_x_179:
[----:B--2---:R2:W3:Y:S02]  /*9850*/  SYNCS.PHASECHK.TRANS64.TRYWAIT P0, [R0+URZ+0xa8], R2 ;  /* 0x0000a802000075a7 */ /* 0x0044e400080011ff */
[----:B---3--:R-:W-:Y:S05]  /*9860*/  @!P0 NANOSLEEP.SYNCS 0x989680 ;  /* 0x009896800000895d */ /* 0x008fea0003900000 */
[----:B------:R-:W3:Y:S02]  /*9870*/  @!P0 SYNCS.PHASECHK.TRANS64 P0, [R0+URZ+0xa8], R2 ;  /* 0x0000a802000085a7 */ /* 0x000ee400080010ff */
[----:B---3--:R-:W-:Y:S05]  /*9880*/  @!P0 BRA `(.L_x_179) ;  /* 0xfffffffc00f08947 */ /* 0x008fea000383ffff */
[----:B------:R-:W-:Y:S05]  /*9890*/  BRA `(.L_x_180) ;  /* 0xffffffbc00707947 */ /* 0x000fea000383ffff */
.L_x_85:
[----:B--2---:R-:W-:-:S07]  /*98a0*/  MOV R0, UR20 ;  /* 0x0000001400007c02 */ /* 0x004fce0008000f00 */
.L_x_181:
[----:B--2---:R2:W3:Y:S02]  /*98b0*/  SYNCS.PHASECHK.TRANS64.TRYWAIT P0, [R0+URZ+0xb0], R2 ;  /* 0x0000b002000075a7 */ /* 0x0044e400080011ff */
[----:B---3--:R-:W-:Y:S05]  /*98c0*/  @!P0 NANOSLEEP.SYNCS 0x989680 ;  /* 0x009896800000895d */ /* 0x008fea0003900000 */
[----:B------:R-:W3:Y:S02]  /*98d0*/  @!P0 SYNCS.PHASECHK.TRANS64 P0, [R0+URZ+0xb0], R2 ;  /* 0x0000b002000085a7 */ /* 0x000ee400080010ff */
[----:B---3--:R-:W-:Y:S05]  /*98e0*/  @!P0 BRA `(.L_x_181) ;  /* 0xfffffffc00f08947 */ /* 0x008fea000383ffff */
[----:B------:R-:W-:Y:S05]  /*98f0*/  BRA `(.L_x_182) ;  /* 0xffffffbc00607947 */ /* 0x000fea000383ffff */
.L_x_87:
[----:B------:R-:W-:Y:S07]  /*9900*/  MOV R0, UR49 ;  /* 0x0000003100007c02 */ /* 0x000fee0008000f00 */
.L_x_183:
[----:B-1----:R1:W2:Y:S02]  /*9910*/  SYNCS.PHASECHK.TRANS64.TRYWAIT P0, [R0+URZ+0xd0], R2 ;  /* 0x0000d002000075a7 */ /* 0x0022a400080011ff */
[----:B--2---:R-:W-:Y:S05]  /*9920*/  @!P0 NANOSLEEP.SYNCS 0x989680 ;  /* 0x009896800000895d */ /* 0x004fea0003900000 */
[----:B------:R-:W2:Y:S02]  /*9930*/  @!P0 SYNCS.PHASECHK.TRANS64 P0, [R0+URZ+0xd0], R2 ;  /* 0x0000d002000085a7 */ /* 0x000ea400080010ff */
[----:B--2---:R-:W-:Y:S05]  /*9940*/  @!P0 BRA `(.L_x_183) ;  /* 0xfffffffc00f08947 */ /* 0x004fea000383ffff */
[----:B------:R-:W-:Y:S05]  /*9950*/  BRA `(.L_x_184) ;  /* 0xffffffc000447947 */ /* 0x000fea000383ffff */
.L_x_98:
[----:B-1----:R-:W-:Y:S04]  /*9960*/  MOV R2, UR49 ;  /* 0x0000003100027c02 */ /* 0x002fe80008000f00 */
[----:B------:R1:W2:Y:S03]  /*9970*/  SYNCS.PHASECHK.TRANS64.TRYWAIT P1, [R2+URZ+0x80], R3 ;  /* 0x00008003020075a7 */ /* 0x0002a600080211ff */
[----:B--2---:R-:W-:Y:S05]  /*9980*/  @!P1 NANOSLEEP.SYNCS 0x989680 ;  /* 0x009896800000995d */ /* 0x004fea0003900000 */
[----:B------:R-:W2:Y:S02]  /*9990*/  @!P1 SYNCS.PHASECHK.TRANS64 P1, [R2+URZ+0x80], R3 ;  /* 0x00008003020095a7 */ /* 0x000ea400080210ff */
[----:B--2---:R-:W-:Y:S05]  /*99a0*/  @!P1 BRA `(.L_x_98) ;  /* 0xfffffffc00ec9947 */ /* 0x004fea000383ffff */
[----:B------:R-:W-:Y:S05]  /*99b0*/  BRA `(.L_x_97) ;  /* 0xffffffd000187947 */ /* 0x000fea000383ffff */
.L_x_100:
[----:B-1----:R1:W4:Y:S02]  /*99c0*/  SYNCS.PHASECHK.TRANS64.TRYWAIT P0, [R70+URZ+0xe0], R0 ;  /* 0x0000e000460075a7 */ /* 0x00232400080011ff */
[----:B----4-:R-:W-:Y:S05]  /*99d0*/  @!P0 NANOSLEEP.SYNCS 0x989680 ;  /* 0x009896800000895d */ /* 0x010fea0003900000 */
[----:B------:R-:W4:Y:S02]  /*99e0*/  @!P0 SYNCS.PHASECHK.TRANS64 P0, [R70+URZ+0xe0], R0 ;  /* 0x0000e000460085a7 */ /* 0x000f2400080010ff */
[----:B----4-:R-:W-:Y:S05]  /*99f0*/  @!P0 BRA `(.L_x_100) ;  /* 0xfffffffc00f08947 */ /* 0x010fea000383ffff */
[----:B------:R-:W-:Y:S05]  /*9a00*/  BRA `(.L_x_99) ;  /* 0xffffffd0003c7947 */ /* 0x000fea000383ffff */
.L_x_109:
[----:B---3--:R3:W4:Y:S02]  /*9a10*/  SYNCS.PHASECHK.TRANS64.TRYWAIT P0, [R4+URZ+0x80], R0 ;  /* 0x00008000040075a7 */ /* 0x00872400080011ff */
[----:B----4-:R-:W-:Y:S05]  /*9a20*/  @!P0 NANOSLEEP.SYNCS 0x989680 ;  /* 0x009896800000895d */ /* 0x010fea0003900000 */
[----:B------:R-:W4:Y:S02]  /*9a30*/  @!P0 SYNCS.PHASECHK.TRANS64 P0, [R4+URZ+0x80], R0 ;  /* 0x00008000040085a7 */ /* 0x000f2400080010ff */
[----:B----4-:R-:W-:Y:S05]  /*9a40*/  @!P0 BRA `(.L_x_109) ;  /* 0xfffffffc00f08947 */ /* 0x010fea000383ffff */
[----:B------:R-:W-:Y:S05]  /*9a50*/  BRA `(.L_x_108) ;  /* 0xffffffd800347947 */ /* 0x000fea000383ffff */
.L_x_117:
[----:B-1----:R1:W4:Y:S02]  /*9a60*/  SYNCS.PHASECHK.TRANS64.TRYWAIT P0, [R2+URZ+0x80], R4 ;  /* 0x00008004020075a7 */ /* 0x00232400080011ff */
[----:B----4-:R-:W-:Y:S05]  /*9a70*/  @!P0 NANOSLEEP.SYNCS 0x989680 ;  /* 0x009896800000895d */ /* 0x010fea0003900000 */
[----:B------:R-:W4:Y:S02]  /*9a80*/  @!P0 SYNCS.PHASECHK.TRANS64 P0, [R2+URZ+0x80], R4 ;  /* 0x00008004020085a7 */ /* 0x000f2400080010ff */
[----:B----4-:R-:W-:Y:S05]  /*9a90*/  @!P0 BRA `(.L_x_117) ;  /* 0xfffffffc00f08947 */ /* 0x010fea000383ffff */
[----:B------:R-:W-:Y:S05]  /*9aa0*/  BRA `(.L_x_116) ;  /* 0xffffffe0004c7947 */ /* 0x000fea000383ffff */
.L_x_125:
[----:B---3--:R3:W4:Y:S02]  /*9ab0*/  SYNCS.PHASECHK.TRANS64.TRYWAIT P0, [R3+URZ+0x80], R0 ;  /* 0x00008000030075a7 */ /* 0x00872400080011ff */
[----:B----4-:R-:W-:Y:S05]  /*9ac0*/  @!P0 NANOSLEEP.SYNCS 0x989680 ;  /* 0x009896800000895d */ /* 0x010fea0003900000 */
[----:B------:R-:W4:Y:S02]  /*9ad0*/  @!P0 SYNCS.PHASECHK.TRANS64 P0, [R3+URZ+0x80], R0 ;  /* 0x00008000030085a7 */ /* 0x000f2400080010ff */
[----:B----4-:R-:W-:Y:S05]  /*9ae0*/  @!P0 BRA `(.L_x_125) ;  /* 0xfffffffc00f08947 */ /* 0x010fea000383ffff */
[----:B------:R-:W-:Y:S05]  /*9af0*/  BRA `(.L_x_124) ;  /* 0xffffffe800607947 */ /* 0x000fea000383ffff */
        .weak           $__internal_0_$__cuda_sm10x_tcgen05_guardrail_trap_col_being_dealloced_not_returned_by_alloc
        .type           $__internal_0_$__cuda_sm10x_tcgen05_guardrail_trap_col_being_dealloced_not_returned_by_alloc,@function
        .size           $__internal_0_$__cuda_sm10x_tcgen05_guardrail_trap_col_being_dealloced_not_returned_by_alloc,($__internal_1_$__cuda_sm10x_tcgen05_guardrail_trap_phase_invalid_during_alloc - $__internal_0_$__cuda_sm10x_tcgen05_guardrail_trap_col_being_dealloced_not_returned_by_alloc)
$__internal_0_$__cuda_sm10x_tcgen05_guardrail_trap_col_being_dealloced_not_returned_by_alloc:
[----:B------:R-:W-:Y:S05]  /*9b00*/  BPT.TRAP 0x1 ;  /* 0x000000040000795c */ /* 0x000fea0000300000 */
[----:B------:R-:W-:-:S04]  /*9b10*/  HFMA2 R3, -RZ, RZ, 0, 0 ;  /* 0x00000000ff037431 */ /* 0x000fc800000001ff */
[----:B------:R-:W-:Y:S05]  /*9b20*/  RET.REL.NODEC R2 `(_ZN7cutlass13device_kernelINS_4conv6kernel13ConvUniversalINS1_16ConvProblemShapeILNS1_8OperatorE1ELi3EEENS1_10collective14CollectiveConvINS1_47MainloopSm100TmaUmmaWarpSpecializedImplicitGemmILS5_1ELi8ELi3ELi1ELi2EN4cute5tupleIJNSA_1CILi2EEENSC_ILi1EEESE_EEEEENSB_IJNSC_ILi64EEENSC_ILi128EEENSB_IJSH_EEEEEENS_6half_tESL_NSA_8TiledMMAINSA_8MMA_AtomIJNSA_20SM100_MMA_F16BF16_SSISL_SL_fLi64ELi128ELNSA_4UMMA5MajorE0ELSQ_1ELNSP_7ScaleInE0ELSR_0EEEEEENSA_6LayoutINSB_IJSE_SE_SE_EEENSB_IJNSC_ILi0EEESW_SW_EEEEENSB_IJNSA_10UnderscoreESZ_SZ_EEEEENS7_6detail27Sm100ImplicitGemmTileTraitsINSA_20SM90_TMA_LOAD_IM2COLENSA_14ComposedLayoutINSA_7SwizzleILi3ELi4ELi3EEENSA_18smem_ptr_flag_bitsILi16EEENSU_INSB_IJNSC_ILi8EEESH_EEENSB_IJSH_SE_EEEEEEEvEENS13_INSA_23SM90_TMA_LOAD_MULTICASTENS15_IS17_S19_NSU_INSB_IJSH_S1A_EEENSB_IJSE_SH_EEEEEEEvEEEENS_8epilogue10collective18CollectiveEpilogueINS1N_23Sm100TmaWarpSpecializedILi4ELi2ELi16ELb1ELb0EEEJSK_NSB_IJNSU_ISH_SE_EENSU_INSC_ILi32EEESE_EEEEESL_NSB_IJNSB_IJllllEEESE_SW_EEESL_S1X_NS1N_6fusion15FusionCallbacksIS1R_NS1Y_17LinearCombinationISL_fSL_fLNS_15FloatRoundStyleE2EEESK_S1V_JEEENSA_5SM1004TMEM4LOAD26SM100_TMEM_LOAD_16dp256b4xES14_NS15_INS16_ILi2ELi4ELi3EEES19_NSU_INSB_IJS1A_S1T_EEENSB_IJS1T_SE_EEEEEEENSA_17SM75_U32x4_LDSM_NENSA_21SM90_TMA_STORE_IM2COLES2C_NSA_17SM90_U32x4_STSM_NENSA_39AutoVectorizingCopyWithAssumedAlignmentILi128EEEEEEvvEEEEvNT_6ParamsE) ;  /* 0xffffff6402347950 */ /* 0x000fea0003c3ffff */
        .weak           $__internal_1_$__cuda_sm10x_tcgen05_guardrail_trap_phase_invalid_during_alloc
        .type           $__internal_1_$__cuda_sm10x_tcgen05_guardrail_trap_phase_invalid_during_alloc,@function
        .size           $__internal_1_$__cuda_sm10x_tcgen05_guardrail_trap_phase_invalid_during_alloc,($__internal_2_$__cuda_sm10x_tcgen05_guardrail_trap_unallocated_columns_being_dealloced - $__internal_1_$__cuda_sm10x_tcgen05_guardrail_trap_phase_invalid_during_alloc)
$__internal_1_$__cuda_sm10x_tcgen05_guardrail_trap_phase_invalid_during_alloc:
[----:B------:R-:W-:Y:S05]  /*9b30*/  BPT.TRAP 0x1 ;  /* 0x000000040000795c */ /* 0x000fea0000300000 */
[----:B------:R-:W-:-:S04]  /*9b40*/  MOV R5, 0x0 ;  /* 0x0000000000057802 */ /* 0x000fc80000000f00 */
[----:B------:R-:W-:Y:S05]  /*9b50*/  RET.REL.NODEC R4 `(_ZN7cutlass13device_kernelINS_4conv6kernel13ConvUniversalINS1_16ConvProblemShapeILNS1_8OperatorE1ELi3EEENS1_10collective14CollectiveConvINS1_47MainloopSm100TmaUmmaWarpSpecializedImplicitGemmILS5_1ELi8ELi3ELi1ELi2EN4cute5tupleIJNSA_1CILi2EEENSC_ILi1EEESE_EEEEENSB_IJNSC_ILi64EEENSC_ILi128EEENSB_IJSH_EEEEEENS_6half_tESL_NSA_8TiledMMAINSA_8MMA_AtomIJNSA_20SM100_MMA_F16BF16_SSISL_SL_fLi64ELi128ELNSA_4UMMA5MajorE0ELSQ_1ELNSP_7ScaleInE0ELSR_0EEEEEENSA_6LayoutINSB_IJSE_SE_SE_EEENSB_IJNSC_ILi0EEESW_SW_EEEEENSB_IJNSA_10UnderscoreESZ_SZ_EEEEENS7_6detail27Sm100ImplicitGemmTileTraitsINSA_20SM90_TMA_LOAD_IM2COLENSA_14ComposedLayoutINSA_7SwizzleILi3ELi4ELi3EEENSA_18smem_ptr_flag_bitsILi16EEENSU_INSB_IJNSC_ILi8EEESH_EEENSB_IJSH_SE_EEEEEEEvEENS13_INSA_23SM90_TMA_LOAD_MULTICASTENS15_IS17_S19_NSU_INSB_IJSH_S1A_EEENSB_IJSE_SH_EEEEEEEvEEEENS_8epilogue10collective18CollectiveEpilogueINS1N_23Sm100TmaWarpSpecializedILi4ELi2ELi16ELb1ELb0EEEJSK_NSB_IJNSU_ISH_SE_EENSU_INSC_ILi32EEESE_EEEEESL_NSB_IJNSB_IJllllEEESE_SW_EEESL_S1X_NS1N_6fusion15FusionCallbacksIS1R_NS1Y_17LinearCombinationISL_fSL_fLNS_15FloatRoundStyleE2EEESK_S1V_JEEENSA_5SM1004TMEM4LOAD26SM100_TMEM_LOAD_16dp256b4xES14_NS15_INS16_ILi2ELi4ELi3EEES19_NSU_INSB_IJS1A_S1T_EEENSB_IJS1T_SE_EEEEEEENSA_17SM75_U32x4_LDSM_NENSA_21SM90_TMA_STORE_IM2COLES2C_NSA_17SM90_U32x4_STSM_NENSA_39AutoVectorizingCopyWithAssumedAlignmentILi128EEEEEEvvEEEEvNT_6ParamsE) ;  /* 0xffffff6404287950 */ /* 0x000fea0003c3ffff */
        .weak           $__internal_2_$__cuda_sm10x_tcgen05_guardrail_trap_unallocated_columns_being_dealloced
        .type           $__internal_2_$__cuda_sm10x_tcgen05_guardrail_trap_unallocated_columns_being_dealloced,@function
        .size           $__internal_2_$__cuda_sm10x_tcgen05_guardrail_trap_unallocated_columns_being_dealloced,(.L_x_186 - $__internal_2_$__cuda_sm10x_tcgen05_guardrail_trap_unallocated_columns_being_dealloced)
$__internal_2_$__cuda_sm10x_tcgen05_guardrail_trap_unallocated_columns_being_dealloced:
[----:B------:R-:W-:Y:S05]  /*9b60*/  BPT.TRAP 0x1 ;  /* 0x000000040000795c */ /* 0x000fea0000300000 */
[----:B------:R-:W-:-:S04]  /*9b70*/  HFMA2 R3, -RZ, RZ, 0, 0 ;  /* 0x00000000ff037431 */ /* 0x000fc800000001ff */
[----:B------:R-:W-:Y:S05]  /*9b80*/  RET.REL.NODEC R2 `(_ZN7cutlass13device_kernelINS_4conv6kernel13ConvUniversalINS1_16ConvProblemShapeILNS1_8OperatorE1ELi3EEENS1_10collective14CollectiveConvINS1_47MainloopSm100TmaUmmaWarpSpecializedImplicitGemmILS5_1ELi8ELi3ELi1ELi2EN4cute5tupleIJNSA_1CILi2EEENSC_ILi1EEESE_EEEEENSB_IJNSC_ILi64EEENSC_ILi128EEENSB_IJSH_EEEEEENS_6half_tESL_NSA_8TiledMMAINSA_8MMA_AtomIJNSA_20SM100_MMA_F16BF16_SSISL_SL_fLi64ELi128ELNSA_4UMMA5MajorE0ELSQ_1ELNSP_7ScaleInE0ELSR_0EEEEEENSA_6LayoutINSB_IJSE_SE_SE_EEENSB_IJNSC_ILi0EEESW_SW_EEEEENSB_IJNSA_10UnderscoreESZ_SZ_EEEEENS7_6detail27Sm100ImplicitGemmTileTraitsINSA_20SM90_TMA_LOAD_IM2COLENSA_14ComposedLayoutINSA_7SwizzleILi3ELi4ELi3EEENSA_18smem_ptr_flag_bitsILi16EEENSU_INSB_IJNSC_ILi8EEESH_EEENSB_IJSH_SE_EEEEEEEvEENS13_INSA_23SM90_TMA_LOAD_MULTICASTENS15_IS17_S19_NSU_INSB_IJSH_S1A_EEENSB_IJSE_SH_EEEEEEEvEEEENS_8epilogue10collective18CollectiveEpilogueINS1N_23Sm100TmaWarpSpecializedILi4ELi2ELi16ELb1ELb0EEEJSK_NSB_IJNSU_ISH_SE_EENSU_INSC_ILi32EEESE_EEEEESL_NSB_IJNSB_IJllllEEESE_SW_EEESL_S1X_NS1N_6fusion15FusionCallbacksIS1R_NS1Y_17LinearCombinationISL_fSL_fLNS_15FloatRoundStyleE2EEESK_S1V_JEEENSA_5SM1004TMEM4LOAD26SM100_TMEM_LOAD_16dp256b4xES14_NS15_INS16_ILi2ELi4ELi3EEES19_NSU_INSB_IJS1A_S1T_EEENSB_IJS1T_SE_EEEEEEENSA_17SM75_U32x4_LDSM_NENSA_21SM90_TMA_STORE_IM2COLES2C_NSA_17SM90_U32x4_STSM_NENSA_39AutoVectorizingCopyWithAssumedAlignmentILi128EEEEEEvvEEEEvNT_6ParamsE) ;  /* 0xffffff64021c7950 */ /* 0x000fea0003c3ffff */
.L_x_185:
[----:B------:R-:W-:-:S00]  /*9b90*/  BRA `(.L_x_185) ;  /* 0xfffffffc00fc7947 */ /* 0x000fc0000383ffff */
[----:B------:R-:W-:-:S00]  /*9ba0*/  NOP ;  /* 0x0000000000007918 */ /* 0x000fc00000000000 */
        /* <DEDUP_REMOVED lines=13> */
.L_x_186:


//--------------------- .nv.global.init           --------------------------
	.section	.nv.global.init,"aw",@progbits
.nv.global.init:
	.type		$str$29,@object
	.size		$str$29,($str$30 - $str$29)
$str$29:
        /*0000*/ 	.byte	0x28, 0x61, 0x64, 0x64, 0x72, 0x65, 0x73, 0x73, 0x20, 0x26, 0x20, 0x6d, 0x61, 0x73, 0x6b, 0x29
        /*0010*/ 	.byte	0x20, 0x3d, 0x3d, 0x20, 0x30, 0x00
	.type		$str$30,@object
	.size		$str$30,($str$28 - $str$30)
$str$30:
        /*0016*/ 	.byte	0x2f, 0x74, 0x6d, 0x70, 0x2f, 0x63, 0x75, 0x74, 0x6c, 0x61, 0x73, 0x73, 0x5f, 0x73, 0x77, 0x65
        /*0026*/ 	.byte	0x65, 0x70, 0x5f, 0x73, 0x72, 0x63, 0x2f, 0x69, 0x6e, 0x63, 0x6c, 0x75, 0x64, 0x65, 0x2f, 0x63
        /*0036*/ 	.byte	0x75, 0x74, 0x65, 0x2f, 0x70, 0x6f, 0x69, 0x6e, 0x74, 0x65, 0x72, 0x5f, 0x66, 0x6c, 0x61, 0x67
        /*0046*/ 	.byte	0x67, 0x65, 0x64, 0x2e, 0x68, 0x70, 0x70, 0x00
	.type		$str$28,@object
	.size		$str$28,($str$27 - $str$28)
$str$28:
        /*004e*/ 	.byte	0x2f, 0x74, 0x6d, 0x70, 0x2f, 0x63, 0x75, 0x74, 0x6c, 0x61, 0x73, 0x73, 0x5f, 0x73, 0x77, 0x65
        /*005e*/ 	.byte	0x65, 0x70, 0x5f, 0x73, 0x72, 0x63, 0x2f, 0x69, 0x6e, 0x63, 0x6c, 0x75, 0x64, 0x65, 0x2f, 0x63
        /*006e*/ 	.byte	0x75, 0x74, 0x65, 0x2f, 0x61, 0x74, 0x6f, 0x6d, 0x2f, 0x63, 0x6f, 0x70, 0x79, 0x5f, 0x74, 0x72
        /*007e*/ 	.byte	0x61, 0x69, 0x74, 0x73, 0x5f, 0x73, 0x6d, 0x31, 0x30, 0x30, 0x2e, 0x68, 0x70, 0x70, 0x00
	.type		$str$27,@object
	.size		$str$27,(__unnamed_1 - $str$27)
$str$27:
        /*008d*/ 	.byte	0x28, 0x28, 0x75, 0x69, 0x6e, 0x74, 0x33, 0x32, 0x5f, 0x74, 0x28, 0x74, 0x68, 0x72, 0x65, 0x61
        /*009d*/ 	.byte	0x64, 0x49, 0x64, 0x78, 0x2e, 0x78, 0x29, 0x20, 0x2f, 0x20, 0x33, 0x32, 0x29, 0x20, 0x25, 0x20
        /*00ad*/ 	.byte	0x34, 0x29, 0x20, 0x3d, 0x3d, 0x20, 0x28, 0x28, 0x28, 0x74, 0x6d, 0x65, 0x6d, 0x5f, 0x61, 0x64
        /*00bd*/ 	.byte	0x64, 0x72, 0x20, 0x3e, 0x3e, 0x20, 0x31, 0x36, 0x29, 0x20, 0x2f, 0x20, 0x33, 0x32, 0x29, 0x20
        /*00cd*/ 	.byte	0x25, 0x20, 0x34, 0x29, 0x00
	.type		__unnamed_1,@object
	.size		__unnamed_1,(__unnamed_2 - __unnamed_1)
__unnamed_1:
        /*00d2*/ 	.byte	0x61, 0x75, 0x74, 0x6f, 0x20, 0x63, 0x75, 0x74, 0x65, 0x3a, 0x3a, 0x61, 0x73, 0x5f, 0x70, 0x6f
        /* <DEDUP_REMOVED lines=24> */
        /*0262*/ 	.byte	0x3e, 0x3e, 0x3e, 0x5d, 0x00
	.type		__unnamed_2,@object
	.size		__unnamed_2,(.L_2 - __unnamed_2)
__unnamed_2:
        /* <DEDUP_REMOVED lines=46> */
.L_2:


//--------------------- .nv.shared._ZN7cutlass13device_kernelINS_4conv6kernel13ConvUniversalINS1_16ConvProblemShapeILNS1_8OperatorE1ELi3EEENS1_10collective14CollectiveConvINS1_47MainloopSm100TmaUmmaWarpSpecializedImplicitGemmILS5_1ELi8ELi3ELi1ELi2EN4cute5tupleIJNSA_1CILi2EEENSC_ILi1EEESE_EEEEENSB_IJNSC_ILi64EEENSC_ILi128EEENSB_IJSH_EEEEEENS_6half_tESL_NSA_8TiledMMAINSA_8MMA_AtomIJNSA_20SM100_MMA_F16BF16_SSISL_SL_fLi64ELi128ELNSA_4UMMA5MajorE0ELSQ_1ELNSP_7ScaleInE0ELSR_0EEEEEENSA_6LayoutINSB_IJSE_SE_SE_EEENSB_IJNSC_ILi0EEESW_SW_EEEEENSB_IJNSA_10UnderscoreESZ_SZ_EEEEENS7_6detail27Sm100ImplicitGemmTileTraitsINSA_20SM90_TMA_LOAD_IM2COLENSA_14ComposedLayoutINSA_7SwizzleILi3ELi4ELi3EEENSA_18smem_ptr_flag_bitsILi16EEENSU_INSB_IJNSC_ILi8EEESH_EEENSB_IJSH_SE_EEEEEEEvEENS13_INSA_23SM90_TMA_LOAD_MULTICASTENS15_IS17_S19_NSU_INSB_IJSH_S1A_EEENSB_IJSE_SH_EEEEEEEvEEEENS_8epilogue10collective18CollectiveEpilogueINS1N_23Sm100TmaWarpSpecializedILi4ELi2ELi16ELb1ELb0EEEJSK_NSB_IJNSU_ISH_SE_EENSU_INSC_ILi32EEESE_EEEEESL_NSB_IJNSB_IJllllEEESE_SW_EEESL_S1X_NS1N_6fusion15FusionCallbacksIS1R_NS1Y_17LinearCombinationISL_fSL_fLNS_15FloatRoundStyleE2EEESK_S1V_JEEENSA_5SM1004TMEM4LOAD26SM100_TMEM_LOAD_16dp256b4xES14_NS15_INS16_ILi2ELi4ELi3EEES19_NSU_INSB_IJS1A_S1T_EEENSB_IJS1T_SE_EEEEEEENSA_17SM75_U32x4_LDSM_NENSA_21SM90_TMA_STORE_IM2COLES2C_NSA_17SM90_U32x4_STSM_NENSA_39AutoVectorizingCopyWithAssumedAlignmentILi128EEEEEEvvEEEEvNT_6ParamsE --------------------------
	.section	.nv.shared._ZN7cutlass13device_kernelINS_4conv6kernel13ConvUniversalINS1_16ConvProblemShapeILNS1_8OperatorE1ELi3EEENS1_10collective14CollectiveConvINS1_47MainloopSm100TmaUmmaWarpSpecializedImplicitGemmILS5_1ELi8ELi3ELi1ELi2EN4cute5tupleIJNSA_1CILi2EEENSC_ILi1EEESE_EEEEENSB_IJNSC_ILi64EEENSC_ILi128EEENSB_IJSH_EEEEEENS_6half_tESL_NSA_8TiledMMAINSA_8MMA_AtomIJNSA_20SM100_MMA_F16BF16_SSISL_SL_fLi64ELi128ELNSA_4UMMA5MajorE0ELSQ_1ELNSP_7ScaleInE0ELSR_0EEEEEENSA_6LayoutINSB_IJSE_SE_SE_EEENSB_IJNSC_ILi0EEESW_SW_EEEEENSB_IJNSA_10UnderscoreESZ_SZ_EEEEENS7_6detail27Sm100ImplicitGemmTileTraitsINSA_20SM90_TMA_LOAD_IM2COLENSA_14ComposedLayoutINSA_7SwizzleILi3ELi4ELi3EEENSA_18smem_ptr_flag_bitsILi16EEENSU_INSB_IJNSC_ILi8EEESH_EEENSB_IJSH_SE_EEEEEEEvEENS13_INSA_23SM90_TMA_LOAD_MULTICASTENS15_IS17_S19_NSU_INSB_IJSH_S1A_EEENSB_IJSE_SH_EEEEEEEvEEEENS_8epilogue10collective18CollectiveEpilogueINS1N_23Sm100TmaWarpSpecializedILi4ELi2ELi16ELb1ELb0EEEJSK_NSB_IJNSU_ISH_SE_EENSU_INSC_ILi32EEESE_EEEEESL_NSB_IJNSB_IJllllEEESE_SW_EEESL_S1X_NS1N_6fusion15FusionCallbacksIS1R_NS1Y_17LinearCombinationISL_fSL_fLNS_15FloatRoundStyleE2EEESK_S1V_JEEENSA_5SM1004TMEM4LOAD26SM100_TMEM_LOAD_16dp256b4xES14_NS15_INS16_ILi2ELi4ELi3EEES19_NSU_INSB_IJS1A_S1T_EEENSB_IJS1T_SE_EEEEEEENSA_17SM75_U32x4_LDSM_NENSA_21SM90_TMA_STORE_IM2COLES2C_NSA_17SM90_U32x4_STSM_NENSA_39AutoVectorizingCopyWithAssumedAlignmentILi128EEEEEEvvEEEEvNT_6ParamsE,"aw",@nobits
	.sectionflags	@""
	.align	16
	.zero		1024


//--------------------- .nv.shared.reserved.0     --------------------------
	.section	.nv.shared.reserved.0,"aw",@nobits
	.weak		__nv_reservedSMEM_offset_0_alias
	.size		__nv_reservedSMEM_offset_0_alias, 0, 64
	.other		__nv_reservedSMEM_offset_0_alias,@"STO_CUDA_RESERVED_SHARED STV_DEFAULT"
__nv_reservedSMEM_offset_0_alias:
	.zero		0
.nv.shared.reserved.0:
	.zero		64
	.weak		__nv_reservedSMEM_tcgen05_partition
	.type		__nv_reservedSMEM_tcgen05_partition,@object
	.size		__nv_reservedSMEM_tcgen05_partition,(.L_0 - __nv_reservedSMEM_tcgen05_partition)
__nv_reservedSMEM_tcgen05_partition:
	.zero		32
.L_0:


//--------------------- .nv.global                --------------------------
	.section	.nv.global,"aw",@nobits
.nv.global:
	.type		_ZN39_INTERNAL_c4e98645_4_k_cu_88096db6_32274cute1_E,@object
	.size		_ZN39_INTERNAL_c4e98645_4_k_cu_88096db6_32274cute1_E,(_ZN39_INTERNAL_c4e98645_4_k_cu_88096db6_32274cuda3std3__45__cpo6cbeginE - _ZN39_INTERNAL_c4e98645_4_k_cu_88096db6_32274cute1_E)
_ZN39_INTERNAL_c4e98645_4_k_cu_88096db6_32274cute1_E:
	.zero		1
	.type		_ZN39_INTERNAL_c4e98645_4_k_cu_88096db6_32274cuda3std3__45__cpo6cbeginE,@object
	.size		_ZN39_INTERNAL_c4e98645_4_k_cu_88096db6_32274cuda3std3__45__cpo6cbeginE,(_ZN39_INTERNAL_c4e98645_4_k_cu_88096db6_32274cuda3std3__48in_placeE - _ZN39_INTERNAL_c4e98645_4_k_cu_88096db6_32274cuda3std3__45__cpo6cbeginE)
_ZN39_INTERNAL_c4e98645_4_k_cu_88096db6_32274cuda3std3__45__cpo6cbeginE:
	.zero		1
	.type		_ZN39_INTERNAL_c4e98645_4_k_cu_88096db6_32274cuda3std3__48in_placeE,@object
	.size		_ZN39_INTERNAL_c4e98645_4_k_cu_88096db6_32274cuda3std3__48in_placeE,(_ZN39_INTERNAL_c4e98645_4_k_cu_88096db6_32274cuda3std6ranges3__45__cpo9iter_moveE - _ZN39_INTERNAL_c4e98645_4_k_cu_88096db6_32274cuda3std3__48in_placeE)
_ZN39_INTERNAL_c4e98645_4_k_cu_88096db6_32274cuda3std3__48in_placeE:
	.zero		1
	.type		_ZN39_INTERNAL_c4e98645_4_k_cu_88096db6_32274cuda3std6ranges3__45__cpo9iter_moveE,@object
	.size		_ZN39_INTERNAL_c4e98645_4_k_cu_88096db6_32274cuda3std6ranges3__45__cpo9iter_moveE,(_ZN39_INTERNAL_c4e98645_4_k_cu_88096db6_32274cuda3std3__45__cpo5beginE - _ZN39_INTERNAL_c4e98645_4_k_cu_88096db6_32274cuda3std6ranges3__45__cpo9iter_moveE)
_ZN39_INTERNAL_c4e98645_4_k_cu_88096db6_32274cuda3std6ranges3__45__cpo9iter_moveE:
	.zero		1
	.type		_ZN39_INTERNAL_c4e98645_4_k_cu_88096db6_32274cuda3std3__45__cpo5beginE,@object
	.size		_ZN39_INTERNAL_c4e98645_4_k_cu_88096db6_32274cuda3std3__45__cpo5beginE,(_ZN39_INTERNAL_c4e98645_4_k_cu_88096db6_32274cuda3std3__441_GLOBAL__N__c4e98645_4_k_cu_88096db6_32276ignoreE - _ZN39_INTERNAL_c4e98645_4_k_cu_88096db6_32274cuda3std3__45__cpo5beginE)
_ZN39_INTERNAL_c4e98645_4_k_cu_88096db6_32274cuda3std3__45__cpo5beginE:
	.zero		1
	.type		_ZN39_INTERNAL_c4e98645_4_k_cu_88096db6_32274cuda3std3__441_GLOBAL__N__c4e98645_4_k_cu_88096db6_32276ignoreE,@object
	.size		_ZN39_INTERNAL_c4e98645_4_k_cu_88096db6_32274cuda3std3__441_GLOBAL__N__c4e98645_4_k_cu_88096db6_32276ignoreE,(_ZN39_INTERNAL_c4e98645_4_k_cu_88096db6_32274cute7productE - _ZN39_INTERNAL_c4e98645_4_k_cu_88096db6_32274cuda3std3__441_GLOBAL__N__c4e98645_4_k_cu_88096db6_32276ignoreE)
_ZN39_INTERNAL_c4e98645_4_k_cu_88096db6_32274cuda3std3__441_GLOBAL__N__c4e98645_4_k_cu_88096db6_32276ignoreE:
	.zero		1
	.type		_ZN39_INTERNAL_c4e98645_4_k_cu_88096db6_32274cute7productE,@object
	.size		_ZN39_INTERNAL_c4e98645_4_k_cu_88096db6_32274cute7productE,(_ZN39_INTERNAL_c4e98645_4_k_cu_88096db6_32274cuda3std3__45__cpo3endE - _ZN39_INTERNAL_c4e98645_4_k_cu_88096db6_32274cute7productE)
_ZN39_INTERNAL_c4e98645_4_k_cu_88096db6_32274cute7productE:
	.zero		1
	.type		_ZN39_INTERNAL_c4e98645_4_k_cu_88096db6_32274cuda3std3__45__cpo3endE,@object
	.size		_ZN39_INTERNAL_c4e98645_4_k_cu_88096db6_32274cuda3std3__45__cpo3endE,(_ZN39_INTERNAL_c4e98645_4_k_cu_88096db6_32274cuda3std3__419piecewise_constructE - _ZN39_INTERNAL_c4e98645_4_k_cu_88096db6_32274cuda3std3__45__cpo3endE)
_ZN39_INTERNAL_c4e98645_4_k_cu_88096db6_32274cuda3std3__45__cpo3endE:
	.zero		1
	.type		_ZN39_INTERNAL_c4e98645_4_k_cu_88096db6_32274cuda3std3__419piecewise_constructE,@object
	.size		_ZN39_INTERNAL_c4e98645_4_k_cu_88096db6_32274cuda3std3__419piecewise_constructE,(_ZN39_INTERNAL_c4e98645_4_k_cu_88096db6_32274cuda3std3__45__cpo4cendE - _ZN39_INTERNAL_c4e98645_4_k_cu_88096db6_32274cuda3std3__419piecewise_constructE)
_ZN39_INTERNAL_c4e98645_4_k_cu_88096db6_32274cuda3std3__419piecewise_constructE:
	.zero		1
	.type		_ZN39_INTERNAL_c4e98645_4_k_cu_88096db6_32274cuda3std3__45__cpo4cendE,@object
	.size		_ZN39_INTERNAL_c4e98645_4_k_cu_88096db6_32274cuda3std3__45__cpo4cendE,(_ZN39_INTERNAL_c4e98645_4_k_cu_88096db6_32274cuda3std6ranges3__45__cpo4swapE - _ZN39_INTERNAL_c4e98645_4_k_cu_88096db6_32274cuda3std3__45__cpo4cendE)
_ZN39_INTERNAL_c4e98645_4_k_cu_88096db6_32274cuda3std3__45__cpo4cendE:
	.zero		1
	.type		_ZN39_INTERNAL_c4e98645_4_k_cu_88096db6_32274cuda3std6ranges3__45__cpo4swapE,@object
	.size		_ZN39_INTERNAL_c4e98645_4_k_cu_88096db6_32274cuda3std6ranges3__45__cpo4swapE,(.L_10 - _ZN39_INTERNAL_c4e98645_4_k_cu_88096db6_32274cuda3std6ranges3__45__cpo4swapE)
_ZN39_INTERNAL_c4e98645_4_k_cu_88096db6_32274cuda3std6ranges3__45__cpo4swapE:
	.zero		1
.L_10:


//--------------------- .nv.constant0._ZN7cutlass13device_kernelINS_4conv6kernel13ConvUniversalINS1_16ConvProblemShapeILNS1_8OperatorE1ELi3EEENS1_10collective14CollectiveConvINS1_47MainloopSm100TmaUmmaWarpSpecializedImplicitGemmILS5_1ELi8ELi3ELi1ELi2EN4cute5tupleIJNSA_1CILi2EEENSC_ILi1EEESE_EEEEENSB_IJNSC_ILi64EEENSC_ILi128EEENSB_IJSH_EEEEEENS_6half_tESL_NSA_8TiledMMAINSA_8MMA_AtomIJNSA_20SM100_MMA_F16BF16_SSISL_SL_fLi64ELi128ELNSA_4UMMA5MajorE0ELSQ_1ELNSP_7ScaleInE0ELSR_0EEEEEENSA_6LayoutINSB_IJSE_SE_SE_EEENSB_IJNSC_ILi0EEESW_SW_EEEEENSB_IJNSA_10UnderscoreESZ_SZ_EEEEENS7_6detail27Sm100ImplicitGemmTileTraitsINSA_20SM90_TMA_LOAD_IM2COLENSA_14ComposedLayoutINSA_7SwizzleILi3ELi4ELi3EEENSA_18smem_ptr_flag_bitsILi16EEENSU_INSB_IJNSC_ILi8EEESH_EEENSB_IJSH_SE_EEEEEEEvEENS13_INSA_23SM90_TMA_LOAD_MULTICASTENS15_IS17_S19_NSU_INSB_IJSH_S1A_EEENSB_IJSE_SH_EEEEEEEvEEEENS_8epilogue10collective18CollectiveEpilogueINS1N_23Sm100TmaWarpSpecializedILi4ELi2ELi16ELb1ELb0EEEJSK_NSB_IJNSU_ISH_SE_EENSU_INSC_ILi32EEESE_EEEEESL_NSB_IJNSB_IJllllEEESE_SW_EEESL_S1X_NS1N_6fusion15FusionCallbacksIS1R_NS1Y_17LinearCombinationISL_fSL_fLNS_15FloatRoundStyleE2EEESK_S1V_JEEENSA_5SM1004TMEM4LOAD26SM100_TMEM_LOAD_16dp256b4xES14_NS15_INS16_ILi2ELi4ELi3EEES19_NSU_INSB_IJS1A_S1T_EEENSB_IJS1T_SE_EEEEEEENSA_17SM75_U32x4_LDSM_NENSA_21SM90_TMA_STORE_IM2COLES2C_NSA_17SM90_U32x4_STSM_NENSA_39AutoVectorizingCopyWithAssumedAlignmentILi128EEEEEEvvEEEEvNT_6ParamsE --------------------------
	.section	.nv.constant0._ZN7cutlass13device_kernelINS_4conv6kernel13ConvUniversalINS1_16ConvProblemShapeILNS1_8OperatorE1ELi3EEENS1_10collective14CollectiveConvINS1_47MainloopSm100TmaUmmaWarpSpecializedImplicitGemmILS5_1ELi8ELi3ELi1ELi2EN4cute5tupleIJNSA_1CILi2EEENSC_ILi1EEESE_EEEEENSB_IJNSC_ILi64EEENSC_ILi128EEENSB_IJSH_EEEEEENS_6half_tESL_NSA_8TiledMMAINSA_8MMA_AtomIJNSA_20SM100_MMA_F16BF16_SSISL_SL_fLi64ELi128ELNSA_4UMMA5MajorE0ELSQ_1ELNSP_7ScaleInE0ELSR_0EEEEEENSA_6LayoutINSB_IJSE_SE_SE_EEENSB_IJNSC_ILi0EEESW_SW_EEEEENSB_IJNSA_10UnderscoreESZ_SZ_EEEEENS7_6detail27Sm100ImplicitGemmTileTraitsINSA_20SM90_TMA_LOAD_IM2COLENSA_14ComposedLayoutINSA_7SwizzleILi3ELi4ELi3EEENSA_18smem_ptr_flag_bitsILi16EEENSU_INSB_IJNSC_ILi8EEESH_EEENSB_IJSH_SE_EEEEEEEvEENS13_INSA_23SM90_TMA_LOAD_MULTICASTENS15_IS17_S19_NSU_INSB_IJSH_S1A_EEENSB_IJSE_SH_EEEEEEEvEEEENS_8epilogue10collective18CollectiveEpilogueINS1N_23Sm100TmaWarpSpecializedILi4ELi2ELi16ELb1ELb0EEEJSK_NSB_IJNSU_ISH_SE_EENSU_INSC_ILi32EEESE_EEEEESL_NSB_IJNSB_IJllllEEESE_SW_EEESL_S1X_NS1N_6fusion15FusionCallbacksIS1R_NS1Y_17LinearCombinationISL_fSL_fLNS_15FloatRoundStyleE2EEESK_S1V_JEEENSA_5SM1004TMEM4LOAD26SM100_TMEM_LOAD_16dp256b4xES14_NS15_INS16_ILi2ELi4ELi3EEES19_NSU_INSB_IJS1A_S1T_EEENSB_IJS1T_SE_EEEEEEENSA_17SM75_U32x4_LDSM_NENSA_21SM90_TMA_STORE_IM2COLES2C_NSA_17SM90_U32x4_STSM_NENSA_39AutoVectorizingCopyWithAssumedAlignmentILi128EEEEEEvvEEEEvNT_6ParamsE,"a",@progbits
	.sectionflags	@""
	.align	4
.nv.constant0._ZN7cutlass13device_kernelINS_4conv6kernel13ConvUniversalINS1_16ConvProblemShapeILNS1_8OperatorE1ELi3EEENS1_10collective14CollectiveConvINS1_47MainloopSm100TmaUmmaWarpSpecializedImplicitGemmILS5_1ELi8ELi3ELi1ELi2EN4cute5tupleIJNSA_1CILi2EEENSC_ILi1EEESE_EEEEENSB_IJNSC_ILi64EEENSC_ILi128EEENSB_IJSH_EEEEEENS_6half_tESL_NSA_8TiledMMAINSA_8MMA_AtomIJNSA_20SM100_MMA_F16BF16_SSISL_SL_fLi64ELi128ELNSA_4UMMA5MajorE0ELSQ_1ELNSP_7ScaleInE0ELSR_0EEEEEENSA_6LayoutINSB_IJSE_SE_SE_EEENSB_IJNSC_ILi0EEESW_SW_EEEEENSB_IJNSA_10UnderscoreESZ_SZ_EEEEENS7_6detail27Sm100ImplicitGemmTileTraitsINSA_20SM90_TMA_LOAD_IM2COLENSA_14ComposedLayoutINSA_7SwizzleILi3ELi4ELi3EEENSA_18smem_ptr_flag_bitsILi16EEENSU_INSB_IJNSC_ILi8EEESH_EEENSB_IJSH_SE_EEEEEEEvEENS13_INSA_23SM90_TMA_LOAD_MULTICASTENS15_IS17_S19_NSU_INSB_IJSH_S1A_EEENSB_IJSE_SH_EEEEEEEvEEEENS_8epilogue10collective18CollectiveEpilogueINS1N_23Sm100TmaWarpSpecializedILi4ELi2ELi16ELb1ELb0EEEJSK_NSB_IJNSU_ISH_SE_EENSU_INSC_ILi32EEESE_EEEEESL_NSB_IJNSB_IJllllEEESE_SW_EEESL_S1X_NS1N_6fusion15FusionCallbacksIS1R_NS1Y_17LinearCombinationISL_fSL_fLNS_15FloatRoundStyleE2EEESK_S1V_JEEENSA_5SM1004TMEM4LOAD26SM100_TMEM_LOAD_16dp256b4xES14_NS15_INS16_ILi2ELi4ELi3EEES19_NSU_INSB_IJS1A_S1T_EEENSB_IJS1T_SE_EEEEEEENSA_17SM75_U32x4_LDSM_NENSA_21SM90_TMA_STORE_IM2COLES2C_NSA_17SM90_U32x4_STSM_NENSA_39AutoVectorizingCopyWithAssumedAlignmentILi128EEEEEEvvEEEEvNT_6ParamsE:
	.zero		3200


//--------------------- SYMBOLS --------------------------

	.type		.nv.reservedSmem.offset0,@object
	.size		.nv.reservedSmem.offset0,0x4
	.type		.nv.reservedSmem.cap,@object
	.size		.nv.reservedSmem.cap,0x4
	.type		__assertfail,@function
